	.target	sm_90a

	.elftype	@"ET_EXEC"


//--------------------- .note.nv.tkinfo           --------------------------
	.section	.note.nv.tkinfo,"",@"SHT_NOTE"
	.sectionflags	@"SHF_NOTE_NV_TKINFO"
	.tkinfo
        /*0018*/ 	.word	0x00000002
        /*0030*/ 	.string	""
        /*0030*/ 	.string	"ptxas"
        /*0030*/ 	.string	"Cuda compilation tools, release 13.0, V13.0.88"
        /*0030*/ 	.string	"Build cuda_13.0.r13.0/compiler.36424714_0"
        /*0030*/ 	.string	"-v  -suppress-debug-info  -lineinfo  -arch sm_90a "



//--------------------- .note.nv.cuinfo           --------------------------
	.section	.note.nv.cuinfo,"",@"SHT_NOTE"
	.sectionflags	@"SHF_NOTE_NV_CUINFO"
        /*0018*/ 	.short	0x0002
        /*001a*/ 	.short	0x005a
        /*001c*/ 	.short	0x0082
	.zero		2


//--------------------- .nv.info                  --------------------------
	.section	.nv.info,"",@"SHT_CUDA_INFO"
	.align	4


	//----- nvinfo : EIATTR_REGCOUNT
	.align		4
        /*0000*/ 	.byte	0x04, 0x2f
        /*0002*/ 	.short	(.L_1 - .L_0)
	.align		4
.L_0:
        /*0004*/ 	.word	index@(gluon_wgmma)
        /*0008*/ 	.word	0x0000005a


	//----- nvinfo : EIATTR_FRAME_SIZE
	.align		4
.L_1:
        /*000c*/ 	.byte	0x04, 0x11
        /*000e*/ 	.short	(.L_3 - .L_2)
	.align		4
.L_2:
        /*0010*/ 	.word	index@(gluon_wgmma)
        /*0014*/ 	.word	0x00000000


	//----- nvinfo : EIATTR_MIN_STACK_SIZE
	.align		4
.L_3:
        /*0018*/ 	.byte	0x04, 0x12
        /*001a*/ 	.short	(.L_5 - .L_4)
	.align		4
.L_4:
        /*001c*/ 	.word	index@(gluon_wgmma)
        /*0020*/ 	.word	0x00000000
.L_5:


//--------------------- .nv.compat                --------------------------
	.section	.nv.compat,"",@"SHT_CUDA_COMPAT_INFO"
	.align	4
        /*0000*/ 	.byte	0x02, 0x09, 0x01, 0x00, 0x02, 0x02, 0x04, 0x00, 0x02, 0x05, 0x05, 0x00, 0x03, 0x07, 0x01, 0x01
        /*0010*/ 	.byte	0x02, 0x03, 0x03, 0x00, 0x02, 0x06, 0x01, 0x00, 0x04, 0x0b, 0x08, 0x00, 0x00, 0x00, 0x00, 0x00
        /*0020*/ 	.byte	0x00, 0x00, 0x00, 0x00


//--------------------- .nv.info.gluon_wgmma      --------------------------
	.section	.nv.info.gluon_wgmma,"",@"SHT_CUDA_INFO"
	.sectionflags	@""
	.align	4


	//----- nvinfo : EIATTR_CUDA_API_VERSION
	.align		4
        /*0000*/ 	.byte	0x04, 0x37
        /*0002*/ 	.short	(.L_7 - .L_6)
.L_6:
        /*0004*/ 	.word	0x00000082


	//----- nvinfo : EIATTR_KPARAM_INFO
	.align		4
.L_7:
        /*0008*/ 	.byte	0x04, 0x17
        /*000a*/ 	.short	(.L_9 - .L_8)
.L_8:
        /*000c*/ 	.word	0x00000000
        /*0010*/ 	.short	0x000a
        /*0012*/ 	.short	0x0048
        /*0014*/ 	.byte	0x00, 0xf4, 0x21, 0x00


	//----- nvinfo : EIATTR_KPARAM_INFO
	.align		4
.L_9:
        /*0018*/ 	.byte	0x04, 0x17
        /*001a*/ 	.short	(.L_11 - .L_10)
.L_10:
        /*001c*/ 	.word	0x00000000
        /*0020*/ 	.short	0x0009
        /*0022*/ 	.short	0x0040
        /*0024*/ 	.byte	0x00, 0xf4, 0x21, 0x00


	//----- nvinfo : EIATTR_KPARAM_INFO
	.align		4
.L_11:
        /*0028*/ 	.byte	0x04, 0x17
        /*002a*/ 	.short	(.L_13 - .L_12)
.L_12:
        /*002c*/ 	.word	0x00000000
        /*0030*/ 	.short	0x0008
        /*0032*/ 	.short	0x0038
        /*0034*/ 	.byte	0x00, 0xf0, 0x21, 0x00


	//----- nvinfo : EIATTR_KPARAM_INFO
	.align		4
.L_13:
        /*0038*/ 	.byte	0x04, 0x17
        /*003a*/ 	.short	(.L_15 - .L_14)
.L_14:
        /*003c*/ 	.word	0x00000000
        /*0040*/ 	.short	0x0007
        /*0042*/ 	.short	0x0030
        /*0044*/ 	.byte	0x00, 0xf0, 0x21, 0x00


	//----- nvinfo : EIATTR_KPARAM_INFO
	.align		4
.L_15:
        /*0048*/ 	.byte	0x04, 0x17
        /*004a*/ 	.short	(.L_17 - .L_16)
.L_16:
        /*004c*/ 	.word	0x00000000
        /*0050*/ 	.short	0x0006
        /*0052*/ 	.short	0x0028
        /*0054*/ 	.byte	0x00, 0xf0, 0x21, 0x00


	//----- nvinfo : EIATTR_KPARAM_INFO
	.align		4
.L_17:
        /*0058*/ 	.byte	0x04, 0x17
        /*005a*/ 	.short	(.L_19 - .L_18)
.L_18:
        /*005c*/ 	.word	0x00000000
        /*0060*/ 	.short	0x0005
        /*0062*/ 	.short	0x0020
        /*0064*/ 	.byte	0x00, 0xf0, 0x11, 0x00


	//----- nvinfo : EIATTR_KPARAM_INFO
	.align		4
.L_19:
        /*0068*/ 	.byte	0x04, 0x17
        /*006a*/ 	.short	(.L_21 - .L_20)
.L_20:
        /*006c*/ 	.word	0x00000000
        /*0070*/ 	.short	0x0004
        /*0072*/ 	.short	0x001c
        /*0074*/ 	.byte	0x00, 0xf0, 0x11, 0x00


	//----- nvinfo : EIATTR_KPARAM_INFO
	.align		4
.L_21:
        /*0078*/ 	.byte	0x04, 0x17
        /*007a*/ 	.short	(.L_23 - .L_22)
.L_22:
        /*007c*/ 	.word	0x00000000
        /*0080*/ 	.short	0x0003
        /*0082*/ 	.short	0x0018
        /*0084*/ 	.byte	0x00, 0xf0, 0x11, 0x00


	//----- nvinfo : EIATTR_KPARAM_INFO
	.align		4
.L_23:
        /*0088*/ 	.byte	0x04, 0x17
        /*008a*/ 	.short	(.L_25 - .L_24)
.L_24:
        /*008c*/ 	.word	0x00000000
        /*0090*/ 	.short	0x0002
        /*0092*/ 	.short	0x0010
        /*0094*/ 	.byte	0x00, 0xf4, 0x21, 0x00


	//----- nvinfo : EIATTR_KPARAM_INFO
	.align		4
.L_25:
        /*0098*/ 	.byte	0x04, 0x17
        /*009a*/ 	.short	(.L_27 - .L_26)
.L_26:
        /*009c*/ 	.word	0x00000000
        /*00a0*/ 	.short	0x0001
        /*00a2*/ 	.short	0x0008
        /*00a4*/ 	.byte	0x00, 0xf4, 0x21, 0x00


	//----- nvinfo : EIATTR_KPARAM_INFO
	.align		4
.L_27:
        /*00a8*/ 	.byte	0x04, 0x17
        /*00aa*/ 	.short	(.L_29 - .L_28)
.L_28:
        /*00ac*/ 	.word	0x00000000
        /*00b0*/ 	.short	0x0000
        /*00b2*/ 	.short	0x0000
        /*00b4*/ 	.byte	0x00, 0xf4, 0x21, 0x00


	//----- nvinfo : EIATTR_SPARSE_MMA_MASK
	.align		4
.L_29:
        /*00b8*/ 	.byte	0x03, 0x50
        /*00ba*/ 	.short	0x0000


	//----- nvinfo : EIATTR_MAXREG_COUNT
	.align		4
        /*00bc*/ 	.byte	0x03, 0x1b
        /*00be*/ 	.short	0x00ff


	//----- nvinfo : EIATTR_NUM_BARRIERS
	.align		4
        /*00c0*/ 	.byte	0x02, 0x4c
        /*00c2*/ 	.byte	0x01
	.zero		1


	//----- nvinfo : EIATTR_MERCURY_ISA_VERSION
	.align		4
        /*00c4*/ 	.byte	0x03, 0x5f
        /*00c6*/ 	.short	0x0101


	//----- nvinfo : EIATTR_INT_WARP_WIDE_INSTR_OFFSETS
	.align		4
        /*00c8*/ 	.byte	0x04, 0x31
        /*00ca*/ 	.short	(.L_31 - .L_30)


	//   ....[0]....
.L_30:
        /*00cc*/ 	.word	0x00001320


	//   ....[1]....
        /*00d0*/ 	.word	0x000013b0


	//   ....[2]....
        /*00d4*/ 	.word	0x00001900


	//   ....[3]....
        /*00d8*/ 	.word	0x00001910


	//   ....[4]....
        /*00dc*/ 	.word	0x00001990


	//   ....[5]....
        /*00e0*/ 	.word	0x000019a0


	//   ....[6]....
        /*00e4*/ 	.word	0x00002060


	//   ....[7]....
        /*00e8*/ 	.word	0x00002070


	//----- nvinfo : EIATTR_COOP_GROUP_MASK_REGIDS
	.align		4
.L_31:
        /*00ec*/ 	.byte	0x04, 0x29
        /*00ee*/ 	.short	(.L_33 - .L_32)


	//   ....[0]....
.L_32:
        /*00f0*/ 	.word	0xffffffff


	//   ....[1]....
        /*00f4*/ 	.word	0xffffffff


	//   ....[2]....
        /*00f8*/ 	.word	0xffffffff


	//----- nvinfo : EIATTR_COOP_GROUP_INSTR_OFFSETS
	.align		4
.L_33:
        /*00fc*/ 	.byte	0x04, 0x28
        /*00fe*/ 	.short	(.L_35 - .L_34)


	//   ....[0]....
.L_34:
        /*0100*/ 	.word	0x00000150


	//   ....[1]....
        /*0104*/ 	.word	0x00000700


	//   ....[2]....
        /*0108*/ 	.word	0x00000cf0


	//----- nvinfo : EIATTR_MBARRIER_INSTR_OFFSETS
	.align		4
.L_35:
        /*010c*/ 	.byte	0x04, 0x39
        /*010e*/ 	.short	(.L_37 - .L_36)


	//   ....[0]....
.L_36:
        /*0110*/ 	.word	0x00001470
        /*0114*/ 	.word	0x000000ff
        /*0118*/ 	.word	0x00014000
        /*011c*/ 	.short	0x0100
        /*011e*/ 	.byte	0x06
	.zero		1


	//   ....[1]....
        /*0120*/ 	.word	0x00001a40
        /*0124*/ 	.word	0x000000ff
        /*0128*/ 	.word	0x00014000
        /*012c*/ 	.short	0x010a
        /*012e*/ 	.byte	0x06
	.zero		1


	//   ....[2]....
        /*0130*/ 	.word	0x00001dc0
        /*0134*/ 	.word	0x000000ff
        /*0138*/ 	.word	0x00014000
        /*013c*/ 	.short	0x0108
        /*013e*/ 	.byte	0x06
	.zero		1


	//   ....[3]....
        /*0140*/ 	.word	0x00002100
        /*0144*/ 	.word	0x000000ff
        /*0148*/ 	.word	0x00014000
        /*014c*/ 	.short	0x010a
        /*014e*/ 	.byte	0x06
	.zero		1


	//----- nvinfo : EIATTR_NUM_MBARRIERS
	.align		4
.L_37:
        /*0150*/ 	.byte	0x03, 0x38
        /*0152*/ 	.short	0x0001


	//----- nvinfo : EIATTR_EXIT_INSTR_OFFSETS
	.align		4
        /*0154*/ 	.byte	0x04, 0x1c
        /*0156*/ 	.short	(.L_39 - .L_38)


	//   ....[0]....
.L_38:
        /*0158*/ 	.word	0x000020f0


	//----- nvinfo : EIATTR_REQNTID
	.align		4
.L_39:
        /*015c*/ 	.byte	0x04, 0x10
        /*015e*/ 	.short	(.L_41 - .L_40)
.L_40:
        /*0160*/ 	.word	0x00000100
        /*0164*/ 	.word	0x00000001
        /*0168*/ 	.word	0x00000001


	//----- nvinfo : EIATTR_CRS_STACK_SIZE
	.align		4
.L_41:
        /*016c*/ 	.byte	0x04, 0x1e
        /*016e*/ 	.short	(.L_43 - .L_42)
.L_42:
        /*0170*/ 	.word	0x00000000


	//----- nvinfo : EIATTR_CBANK_PARAM_SIZE
	.align		4
.L_43:
        /*0174*/ 	.byte	0x03, 0x19
        /*0176*/ 	.short	0x0050


	//----- nvinfo : EIATTR_PARAM_CBANK
	.align		4
        /*0178*/ 	.byte	0x04, 0x0a
        /*017a*/ 	.short	(.L_45 - .L_44)
	.align		4
.L_44:
        /*017c*/ 	.word	index@(.nv.constant0.gluon_wgmma)
        /*0180*/ 	.short	0x0210
        /*0182*/ 	.short	0x0050


	//----- nvinfo : EIATTR_SW_WAR
	.align		4
.L_45:
        /*0184*/ 	.byte	0x04, 0x36
        /*0186*/ 	.short	(.L_47 - .L_46)
.L_46:
        /*0188*/ 	.word	0x00000008
.L_47:


//--------------------- .nv.callgraph             --------------------------
	.section	.nv.callgraph,"",@"SHT_CUDA_CALLGRAPH"
	.align	4
	.sectionentsize	8
	.align		4
        /*0000*/ 	.word	0x00000000
	.align		4
        /*0004*/ 	.word	0xffffffff
	.align		4
        /*0008*/ 	.word	0x00000000
	.align		4
        /*000c*/ 	.word	0xfffffffe
	.align		4
        /*0010*/ 	.word	0x00000000
	.align		4
        /*0014*/ 	.word	0xfffffffd
	.align		4
        /*0018*/ 	.word	0x00000000
	.align		4
        /*001c*/ 	.word	0xfffffffc


//--------------------- .text.gluon_wgmma         --------------------------
	.section	.text.gluon_wgmma,"ax",@progbits
	.align	128
        .global         gluon_wgmma
        .type           gluon_wgmma,@function
        .size           gluon_wgmma,(.L_x_52 - gluon_wgmma)
        .other          gluon_wgmma,@"STO_CUDA_ENTRY STV_DEFAULT"
gluon_wgmma:
.text.gluon_wgmma:
[----:B------:R-:W-:Y:S01]  /*0000*/  LDC R1, c[0x0][0x28] ;  /* 0x00000a00ff017b82 */ /* 0x000fe20000000800 */
[----:B------:R-:W1:Y:S07]  /*0010*/  S2R R0, SR_TID.X ;  /* 0x0000000000007919 */ /* 0x000e6e0000002100 */
[----:B------:R-:W2:Y:S01]  /*0020*/  S2UR UR4, SR_CgaCtaId ;  /* 0x00000000000479c3 */ /* 0x000ea20000008800 */
[----:B------:R-:W-:Y:S01]  /*0030*/  UMOV UR6, 0x400 ;  /* 0x0000040000067882 */ /* 0x000fe20000000000 */
[----:B------:R-:W-:Y:S01]  /*0040*/  ULDC UR7, c[0x0][0xc] ;  /* 0x0000030000077ab9 */ /* 0x000fe20000000800 */
[----:B------:R-:W-:Y:S01]  /*0050*/  ULDC.64 UR52, c[0x0][0x250] ;  /* 0x0000940000347ab9 */ /* 0x000fe20000000a00 */
[----:B------:R-:W-:Y:S04]  /*0060*/  BSSY B0, `(.L_x_0) ;  /* 0x000001e000007945 */ /* 0x000fe80003800000 */
[----:B------:R-:W3:Y:S08]  /*0070*/  LDC R4, c[0x0][0x228] ;  /* 0x00008a00ff047b82 */ /* 0x000ef00000000800 */
[----:B------:R-:W4:Y:S08]  /*0080*/  LDC R14, c[0x0][0x230] ;  /* 0x00008c00ff0e7b82 */ /* 0x000f300000000800 */
[----:B------:R-:W-:Y:S01]  /*0090*/  S2UR UR54, SR_CTAID.Y ;  /* 0x00000000003679c3 */ /* 0x000fe20000002600 */
[----:B--2---:R-:W-:-:S03]  /*00a0*/  ULEA UR6, UR4, UR6, 0x18 ;  /* 0x0000000604067291 */ /* 0x004fc6000f8ec03f */
[----:B------:R-:W-:Y:S01]  /*00b0*/  ULDC UR4, c[0x0][0x10] ;  /* 0x0000040000047ab9 */ /* 0x000fe20000000800 */
[----:B-1----:R-:W-:-:S03]  /*00c0*/  LOP3.LUT R6, R0, 0xff, RZ, 0xc0, !PT ;  /* 0x000000ff00067812 */ /* 0x002fc600078ec0ff */
[----:B------:R-:W1:Y:S01]  /*00d0*/  S2UR UR5, SR_CTAID.Z ;  /* 0x00000000000579c3 */ /* 0x000e620000002700 */
[----:B---3--:R-:W-:Y:S01]  /*00e0*/  VIADD R4, R4, 0xffffffff ;  /* 0xffffffff04047836 */ /* 0x008fe20000000000 */
[C---:B------:R-:W-:Y:S02]  /*00f0*/  ISETP.GE.U32.AND P0, PT, R6.reuse, 0x20, PT ;  /* 0x000000200600780c */ /* 0x040fe40003f06070 */
[C---:B------:R-:W-:Y:S02]  /*0100*/  ISETP.NE.U32.AND P2, PT, R6.reuse, RZ, PT ;  /* 0x000000ff0600720c */ /* 0x040fe40003f45070 */
[----:B------:R-:W-:Y:S02]  /*0110*/  LEA R12, R6, UR6, 0x2 ;  /* 0x00000006060c7c11 */ /* 0x000fe4000f8e10ff */
[----:B------:R-:W2:Y:S01]  /*0120*/  S2UR UR55, SR_CTAID.X ;  /* 0x00000000003779c3 */ /* 0x000ea20000002500 */
[----:B----4-:R-:W-:-:S06]  /*0130*/  VIADD R13, R14, 0xffffffff ;  /* 0xffffffff0e0d7836 */ /* 0x010fcc0000000000 */
[----:B------:R3:W-:Y:S01]  /*0140*/  @!P0 STS [R12], RZ ;  /* 0x000000ff0c008388 */ /* 0x0007e20000000800 */
[----:B------:R-:W-:-:S03]  /*0150*/  NOP ;  /* 0x0000000000007918 */ /* 0x000fc60000000000 */
[----:B------:R3:W-:Y:S01]  /*0160*/  @!P2 STS [UR6+0x24], R4 ;  /* 0x00002404ff00a988 */ /* 0x0007e20008000806 */
[----:B-1----:R-:W-:-:S03]  /*0170*/  UIMAD UR4, UR5, UR4, UR54 ;  /* 0x00000004050472a4 */ /* 0x002fc6000f8e0236 */
[----:B------:R3:W-:Y:S01]  /*0180*/  @!P2 STS [UR6+0x20], R13 ;  /* 0x0000200dff00a988 */ /* 0x0007e20008000806 */
[----:B--2---:R-:W-:-:S04]  /*0190*/  UIMAD UR4, UR4, UR7, UR55 ;  /* 0x00000007040472a4 */ /* 0x004fc8000f8e0237 */
[----:B------:R-:W-:-:S04]  /*01a0*/  UIMAD UR4, UR4, 0x180, URZ ;  /* 0x00000180040478a4 */ /* 0x000fc8000f8e023f */
[----:B------:R-:W-:-:S04]  /*01b0*/  UIADD3 UR20, UP0, UR4, UR52, URZ ;  /* 0x0000003404147290 */ /* 0x000fc8000ff1e03f */
[----:B------:R-:W-:Y:S01]  /*01c0*/  ULEA.HI.X.SX32 UR21, UR4, UR53, 0x1, UP0 ;  /* 0x0000003504157291 */ /* 0x000fe200080f0e3f */
[----:B---3--:R-:W-:Y:S11]  /*01d0*/  @P2 BRA `(.L_x_1) ;  /* 0x0000000000182947 */ /* 0x008ff60003800000 */
[----:B------:R-:W1:Y:S01]  /*01e0*/  LDS R2, [UR6+0x8] ;  /* 0x00000806ff027984 */ /* 0x000e620008000800 */
[----:B------:R-:W2:Y:S01]  /*01f0*/  LDC.64 R8, c[0x0][0x210] ;  /* 0x00008400ff087b82 */ /* 0x000ea20000000a00 */
[----:B------:R-:W-:Y:S02]  /*0200*/  IMAD.MOV.U32 R3, RZ, RZ, 0x70 ;  /* 0x00000070ff037424 */ /* 0x000fe400078e00ff */
[----:B--2---:R2:W-:Y:S03]  /*0210*/  STS.64 [UR6], R8 ;  /* 0x00000008ff007988 */ /* 0x0045e60008000a06 */
[----:B-1----:R-:W-:-:S05]  /*0220*/  LOP3.LUT R2, R2, 0x10, R3, 0xd8, !PT ;  /* 0x0000001002027812 */ /* 0x002fca00078ed803 */
[----:B------:R2:W-:Y:S02]  /*0230*/  STS [UR6+0x8], R2 ;  /* 0x00000802ff007988 */ /* 0x0005e40008000806 */
.L_x_1:
[----:B------:R-:W-:Y:S05]  /*0240*/  BSYNC B0 ;  /* 0x0000000000007941 */ /* 0x000fea0003800000 */
.L_x_0:
[----:B------:R-:W-:Y:S04]  /*0250*/  BSSY B0, `(.L_x_2) ;  /* 0x000000a000007945 */ /* 0x000fe80003800000 */
[----:B------:R-:W-:Y:S05]  /*0260*/  @P2 BRA `(.L_x_3) ;  /* 0x0000000000202947 */ /* 0x000fea0003800000 */
[----:B--2---:R-:W1:Y:S01]  /*0270*/  LDS R2, [UR6+0x34] ;  /* 0x00003406ff027984 */ /* 0x004e620008000800 */
[----:B------:R-:W-:Y:S02]  /*0280*/  IMAD.MOV.U32 R3, RZ, RZ, 0x3f000000 ;  /* 0x3f000000ff037424 */ /* 0x000fe400078e00ff */
[----:B------:R-:W-:Y:S01]  /*0290*/  @!P2 IMAD.MOV.U32 R5, RZ, RZ, 0x3f ;  /* 0x0000003fff05a424 */ /* 0x000fe200078e00ff */
[----:B------:R-:W2:Y:S02]  /*02a0*/  @!P2 LDS R8, [UR6+0x38] ;  /* 0x00003806ff08a984 */ /* 0x000ea40008000800 */
[----:B-1----:R-:W-:Y:S02]  /*02b0*/  LOP3.LUT R2, R2, 0xff000000, R3, 0xb8, !PT ;  /* 0xff00000002027812 */ /* 0x002fe400078eb803 */
[----:B--2---:R-:W-:-:S03]  /*02c0*/  @!P2 LOP3.LUT R3, R8, 0xff, R5, 0xb8, !PT ;  /* 0x000000ff0803a812 */ /* 0x004fc600078eb805 */
[----:B------:R1:W-:Y:S04]  /*02d0*/  STS [UR6+0x34], R2 ;  /* 0x00003402ff007988 */ /* 0x0003e80008000806 */
[----:B------:R1:W-:Y:S02]  /*02e0*/  @!P2 STS [UR6+0x38], R3 ;  /* 0x00003803ff00a988 */ /* 0x0003e40008000806 */
.L_x_3:
[----:B------:R-:W-:Y:S05]  /*02f0*/  BSYNC B0 ;  /* 0x0000000000007941 */ /* 0x000fea0003800000 */
.L_x_2:
[----:B------:R-:W-:Y:S04]  /*0300*/  BSSY B0, `(.L_x_4) ;  /* 0x000000e000007945 */ /* 0x000fe80003800000 */
[----:B------:R-:W-:Y:S05]  /*0310*/  @P2 BRA `(.L_x_5) ;  /* 0x0000000000302947 */ /* 0x000fea0003800000 */
[----:B-1----:R-:W1:Y:S01]  /*0320*/  LDS R3, [UR6+0x34] ;  /* 0x00003406ff037984 */ /* 0x002e620008000800 */
[----:B------:R-:W3:Y:S03]  /*0330*/  LDC.64 R10, c[0x0][0x238] ;  /* 0x00008e00ff0a7b82 */ /* 0x000ee60000000a00 */
[----:B--2---:R-:W2:Y:S01]  /*0340*/  LDS R2, [UR6+0x1c] ;  /* 0x00001c06ff027984 */ /* 0x004ea20008000800 */
[C---:B---3--:R-:W-:Y:S01]  /*0350*/  SHF.L.U64.HI R8, R10.reuse, 0x1, R11 ;  /* 0x000000010a087819 */ /* 0x048fe2000001020b */
[----:B------:R-:W-:-:S03]  /*0360*/  IMAD.SHL.U32 R5, R10, 0x2, RZ ;  /* 0x000000020a057824 */ /* 0x000fc600078e00ff */
[--C-:B------:R-:W-:Y:S02]  /*0370*/  SHF.R.U32.HI R7, RZ, 0x4, R8.reuse ;  /* 0x00000004ff077819 */ /* 0x100fe40000011608 */
[----:B------:R-:W-:-:S05]  /*0380*/  SHF.R.U64 R5, R5, 0x4, R8 ;  /* 0x0000000405057819 */ /* 0x000fca0000001208 */
[----:B------:R3:W-:Y:S01]  /*0390*/  STS [UR6+0xc], R5 ;  /* 0x00000c05ff007988 */ /* 0x0007e20008000806 */
[----:B-1----:R-:W-:Y:S02]  /*03a0*/  LOP3.LUT R3, R3, 0x7, RZ, 0xb8, !PT ;  /* 0x0000000703037812 */ /* 0x002fe400078eb8ff */
[----:B--2---:R-:W-:-:S03]  /*03b0*/  LOP3.LUT R2, R2, 0xf, R7, 0xb8, !PT ;  /* 0x0000000f02027812 */ /* 0x004fc600078eb807 */
[----:B------:R3:W-:Y:S04]  /*03c0*/  STS [UR6+0x34], R3 ;  /* 0x00003403ff007988 */ /* 0x0007e80008000806 */
[----:B------:R3:W-:Y:S02]  /*03d0*/  STS [UR6+0x1c], R2 ;  /* 0x00001c02ff007988 */ /* 0x0007e40008000806 */
.L_x_5:
[----:B------:R-:W-:Y:S05]  /*03e0*/  BSYNC B0 ;  /* 0x0000000000007941 */ /* 0x000fea0003800000 */
.L_x_4:
[----:B------:R-:W-:Y:S04]  /*03f0*/  BSSY B1, `(.L_x_6) ;  /* 0x000001b000017945 */ /* 0x000fe80003800000 */
[----:B------:R-:W-:Y:S01]  /*0400*/  BSSY B0, `(.L_x_7) ;  /* 0x0000016000007945 */ /* 0x000fe20003800000 */
[----:B--2---:R-:W-:-:S03]  /*0410*/  IMAD.MOV.U32 R9, RZ, RZ, RZ ;  /* 0x000000ffff097224 */ /* 0x004fc600078e00ff */
[----:B------:R-:W-:Y:S05]  /*0420*/  @P2 BRA `(.L_x_8) ;  /* 0x0000000000202947 */ /* 0x000fea0003800000 */
[----:B-1-3--:R-:W1:Y:S02]  /*0430*/  LDS R2, [UR6+0x34] ;  /* 0x00003406ff027984 */ /* 0x00ae640008000800 */
[----:B-1----:R-:W-:-:S05]  /*0440*/  LOP3.LUT R2, R2, 0x38, RZ, 0xb8, !PT ;  /* 0x0000003802027812 */ /* 0x002fca00078eb8ff */
[----:B------:R1:W-:Y:S01]  /*0450*/  STS [UR6+0x34], R2 ;  /* 0x00003402ff007988 */ /* 0x0003e20008000806 */
[----:B------:R-:W-:Y:S05]  /*0460*/  @P2 BRA `(.L_x_9) ;  /* 0x0000000000202947 */ /* 0x000fea0003800000 */
[----:B-1----:R-:W1:Y:S01]  /*0470*/  LDS R2, [UR6+0x8] ;  /* 0x00000806ff027984 */ /* 0x002e620008000800 */
[----:B------:R-:W-:-:S05]  /*0480*/  IMAD.MOV.U32 R3, RZ, RZ, 0x780 ;  /* 0x00000780ff037424 */ /* 0x000fca00078e00ff */
[----:B-1----:R-:W-:-:S05]  /*0490*/  LOP3.LUT R2, R2, 0x300, R3, 0xd8, !PT ;  /* 0x0000030002027812 */ /* 0x002fca00078ed803 */
[----:B------:R2:W-:Y:S02]  /*04a0*/  STS [UR6+0x8], R2 ;  /* 0x00000802ff007988 */ /* 0x0005e40008000806 */
.L_x_8:
[----:B------:R-:W-:Y:S05]  /*04b0*/  @P2 BRA `(.L_x_10) ;  /* 0x0000000000282947 */ /* 0x000fea0003800000 */
[----:B-123--:R-:W1:Y:S02]  /*04c0*/  LDS R2, [UR6+0x8] ;  /* 0x00000806ff027984 */ /* 0x00ee640008000800 */
[----:B-1----:R-:W-:-:S05]  /*04d0*/  LOP3.LUT R2, R2, 0x1800, RZ, 0xb8, !PT ;  /* 0x0000180002027812 */ /* 0x002fca00078eb8ff */
[----:B------:R2:W-:Y:S02]  /*04e0*/  STS [UR6+0x8], R2 ;  /* 0x00000802ff007988 */ /* 0x0005e40008000806 */
.L_x_9:
[----:B------:R-:W-:Y:S05]  /*04f0*/  @P2 BREAK B0 ;  /* 0x0000000000002942 */ /* 0x000fea0003800000 */
[----:B------:R-:W-:Y:S05]  /*0500*/  @P2 BRA `(.L_x_11) ;  /* 0x0000000000242947 */ /* 0x000fea0003800000 */
[----:B------:R-:W3:Y:S01]  /*0510*/  LDS R3, [UR6+0x8] ;  /* 0x00000806ff037984 */ /* 0x000ee20008000800 */
[----:B-12---:R-:W-:-:S05]  /*0520*/  IMAD.MOV.U32 R2, RZ, RZ, 0x6000 ;  /* 0x00006000ff027424 */ /* 0x006fca00078e00ff */
[----:B---3--:R-:W-:-:S04]  /*0530*/  LOP3.LUT R2, R3, 0x6000, R2, 0xd8, !PT ;  /* 0x0000600003027812 */ /* 0x008fc800078ed802 */
[----:B------:R-:W-:-:S05]  /*0540*/  LOP3.LUT R2, R2, 0x400000, RZ, 0xb8, !PT ;  /* 0x0040000002027812 */ /* 0x000fca00078eb8ff */
[----:B------:R4:W-:Y:S02]  /*0550*/  STS [UR6+0x8], R2 ;  /* 0x00000802ff007988 */ /* 0x0009e40008000806 */
.L_x_10:
[----:B------:R-:W-:Y:S05]  /*0560*/  BSYNC B0 ;  /* 0x0000000000007941 */ /* 0x000fea0003800000 */
.L_x_7:
[----:B-1234-:R-:W1:Y:S02]  /*0570*/  @!P2 LDS R2, [UR6+0x8] ;  /* 0x00000806ff02a984 */ /* 0x01ee640008000800 */
[----:B-1----:R-:W-:-:S05]  /*0580*/  @!P2 LOP3.LUT R2, R2, 0x8000, RZ, 0xb8, !PT ;  /* 0x000080000202a812 */ /* 0x002fca00078eb8ff */
[----:B------:R3:W-:Y:S02]  /*0590*/  @!P2 STS [UR6+0x8], R2 ;  /* 0x00000802ff00a988 */ /* 0x0007e40008000806 */
.L_x_11:
[----:B------:R-:W-:Y:S05]  /*05a0*/  BSYNC B1 ;  /* 0x0000000000017941 */ /* 0x000fea0003800000 */
.L_x_6:
[----:B------:R-:W-:Y:S05]  /*05b0*/  WARPSYNC.ALL ;  /* 0x0000000000007948 */ /* 0x000fea0003800000 */
[----:B------:R-:W-:Y:S05]  /*05c0*/  @P0 BRA `(.L_x_12) ;  /* 0x0000000000280947 */ /* 0x000fea0003800000 */
[----:B-123--:R-:W1:Y:S01]  /*05d0*/  S2R R2, SR_LANEID ;  /* 0x0000000000027919 */ /* 0x00ee620000000000 */
[----:B------:R-:W-:Y:S05]  /*05e0*/  WARPSYNC.ALL ;  /* 0x0000000000007948 */ /* 0x000fea0003800000 */
[----:B-1----:R-:W-:-:S05]  /*05f0*/  IMAD.SHL.U32 R5, R2, 0x4, RZ ;  /* 0x0000000402057824 */ /* 0x002fca00078e00ff */
[----:B------:R-:W1:Y:S01]  /*0600*/  LDS R7, [R5+UR6] ;  /* 0x0000000605077984 */ /* 0x000e620008000800 */
[----:B------:R-:W-:-:S05]  /*0610*/  IADD3 R2, P1, R5, UR20, RZ ;  /* 0x0000001405027c10 */ /* 0x000fca000ff3e0ff */
[----:B------:R-:W-:-:S05]  /*0620*/  IMAD.X R3, RZ, RZ, UR21, P1 ;  /* 0x00000015ff037e24 */ /* 0x000fca00088e06ff */
[----:B-1----:R4:W5:Y:S01]  /*0630*/  ATOMG.E.EXCH.STRONG.GPU PT, RZ, [R2], R7 ;  /* 0x0000000702ff73a8 */ /* 0x00296200041ee100 */
[----:B------:R-:W-:-:S04]  /*0640*/  DEPBAR {5,4,3,2,1,0} ;  /* 0x0000003f0000791a */ /* 0x000fc80000000000 */
[----:B------:R4:W-:Y:S01]  /*0650*/  UTMACCTL.IV [UR20] ;  /* 0x00000000140079b9 */ /* 0x0009e20008000000 */
[----:B------:R-:W-:Y:S01]  /*0660*/  NOP ;  /* 0x0000000000007918 */ /* 0x000fe20000000000 */
.L_x_12:
[----:B------:R-:W-:Y:S05]  /*0670*/  @P0 BRA `(.L_x_13) ;  /* 0x00000000000c0947 */ /* 0x000fea0003800000 */
[----:B------:R0:W-:Y:S01]  /*0680*/  UTMACMDFLUSH ;  /* 0x00000000000079b7 */ /* 0x0001e20000000000 */
[----:B------:R-:W-:Y:S05]  /*0690*/  @P0 BRA `(.L_x_13) ;  /* 0x0000000000040947 */ /* 0x000fea0003800000 */
[----:B------:R-:W-:-:S04]  /*06a0*/  DEPBAR.LE SB0, 0x0 ;  /* 0x000080000000791a */ /* 0x000fc80000000000 */
.L_x_13:
[----:B------:R-:W-:Y:S05]  /*06b0*/  WARPSYNC.ALL ;  /* 0x0000000000007948 */ /* 0x000fea0003800000 */
[----:B-----5:R-:W-:Y:S06]  /*06c0*/  BAR.SYNC.DEFER_BLOCKING 0x0 ;  /* 0x0000000000007b1d */ /* 0x020fec0000010000 */
[----:B------:R-:W-:Y:S02]  /*06d0*/  BSSY B1, `(.L_x_14) ;  /* 0x000000b000017945 */ /* 0x000fe40003800000 */
[----:B------:R-:W-:Y:S06]  /*06e0*/  BAR.SYNC.DEFER_BLOCKING 0x0 ;  /* 0x0000000000007b1d */ /* 0x000fec0000010000 */
[----:B------:R5:W-:Y:S01]  /*06f0*/  @!P0 STS [R12], RZ ;  /* 0x000000ff0c008388 */ /* 0x000be20000000800 */
[----:B------:R-:W-:Y:S01]  /*0700*/  NOP ;  /* 0x0000000000007918 */ /* 0x000fe20000000000 */
[----:B------:R-:W-:Y:S05]  /*0710*/  @P2 BRA `(.L_x_15) ;  /* 0x0000000000182947 */ /* 0x000fea0003800000 */
[----:B-1234-:R-:W1:Y:S01]  /*0720*/  LDS R2, [UR6+0x8] ;  /* 0x00000806ff027984 */ /* 0x01ee620008000800 */
[----:B------:R-:W2:Y:S01]  /*0730*/  LDC.64 R10, c[0x0][0x218] ;  /* 0x00008600ff0a7b82 */ /* 0x000ea20000000a00 */
[----:B------:R-:W-:Y:S02]  /*0740*/  IMAD.MOV.U32 R3, RZ, RZ, 0x70 ;  /* 0x00000070ff037424 */ /* 0x000fe400078e00ff */
[----:B--2---:R2:W-:Y:S03]  /*0750*/  STS.64 [UR6], R10 ;  /* 0x0000000aff007988 */ /* 0x0045e60008000a06 */
[----:B-1----:R-:W-:-:S05]  /*0760*/  LOP3.LUT R2, R2, 0x10, R3, 0xd8, !PT ;  /* 0x0000001002027812 */ /* 0x002fca00078ed803 */
[----:B------:R2:W-:Y:S02]  /*0770*/  STS [UR6+0x8], R2 ;  /* 0x00000802ff007988 */ /* 0x0005e40008000806 */
.L_x_15:
[----:B----4-:R-:W-:Y:S05]  /*0780*/  BSYNC B1 ;  /* 0x0000000000017941 */ /* 0x010fea0003800000 */
.L_x_14:
[----:B------:R-:W-:Y:S04]  /*0790*/  BSSY B2, `(.L_x_16) ;  /* 0x000000f000027945 */ /* 0x000fe80003800000 */
[----:B------:R-:W-:Y:S04]  /*07a0*/  BSSY B1, `(.L_x_17) ;  /* 0x000000c000017945 */ /* 0x000fe80003800000 */
[----:B------:R-:W-:Y:S05]  /*07b0*/  @P2 BRA `(.L_x_18) ;  /* 0x0000000000282947 */ /* 0x000fea0003800000 */
[----:B-123--:R-:W1:Y:S01]  /*07c0*/  LDS R2, [UR6+0x34] ;  /* 0x00003406ff027984 */ /* 0x00ee620008000800 */
[----:B------:R-:W-:Y:S01]  /*07d0*/  IMAD.MOV.U32 R3, RZ, RZ, 0x3f000000 ;  /* 0x3f000000ff037424 */ /* 0x000fe200078e00ff */
[----:B------:R-:W-:Y:S05]  /*07e0*/  @P2 BREAK B1 ;  /* 0x0000000000012942 */ /* 0x000fea0003800000 */
[----:B-1----:R-:W-:-:S05]  /*07f0*/  LOP3.LUT R2, R2, 0xff000000, R3, 0xb8, !PT ;  /* 0xff00000002027812 */ /* 0x002fca00078eb803 */
[----:B------:R1:W-:Y:S01]  /*0800*/  STS [UR6+0x34], R2 ;  /* 0x00003402ff007988 */ /* 0x0003e20008000806 */
[----:B------:R-:W-:Y:S05]  /*0810*/  @P2 BRA `(.L_x_19) ;  /* 0x0000000000182947 */ /* 0x000fea0003800000 */
[----:B------:R-:W2:Y:S01]  /*0820*/  LDS R3, [UR6+0x38] ;  /* 0x00003806ff037984 */ /* 0x000ea20008000800 */
[----:B-1----:R-:W-:-:S05]  /*0830*/  IMAD.MOV.U32 R2, RZ, RZ, 0xff ;  /* 0x000000ffff027424 */ /* 0x002fca00078e00ff */
[----:B--2---:R-:W-:-:S05]  /*0840*/  LOP3.LUT R2, R3, 0xff, R2, 0xb8, !PT ;  /* 0x000000ff03027812 */ /* 0x004fca00078eb802 */
[----:B------:R4:W-:Y:S02]  /*0850*/  STS [UR6+0x38], R2 ;  /* 0x00003802ff007988 */ /* 0x0009e40008000806 */
.L_x_18:
[----:B------:R-:W-:Y:S05]  /*0860*/  BSYNC B1 ;  /* 0x0000000000017941 */ /* 0x000fea0003800000 */
.L_x_17:
[----:B------:R1:W-:Y:S02]  /*0870*/  @!P2 STS [UR6+0x20], R13 ;  /* 0x0000200dff00a988 */ /* 0x0003e40008000806 */
.L_x_19:
[----:B------:R-:W-:Y:S05]  /*0880*/  BSYNC B2 ;  /* 0x0000000000027941 */ /* 0x000fea0003800000 */
.L_x_16:
[----:B------:R-:W-:Y:S05]  /*0890*/  WARPSYNC.ALL ;  /* 0x0000000000007948 */ /* 0x000fea0003800000 */
[----:B------:R-:W2:Y:S01]  /*08a0*/  LDC R5, c[0x0][0x22c] ;  /* 0x00008b00ff057b82 */ /* 0x000ea20000000800 */
[----:B------:R-:W-:Y:S01]  /*08b0*/  BSSY B2, `(.L_x_20) ;  /* 0x0000010000027945 */ /* 0x000fe20003800000 */
[----:B--2---:R-:W-:-:S05]  /*08c0*/  VIADD R5, R5, 0xffffffff ;  /* 0xffffffff05057836 */ /* 0x004fca0000000000 */
[----:B------:R2:W-:Y:S01]  /*08d0*/  @!P2 STS [UR6+0x24], R5 ;  /* 0x00002405ff00a988 */ /* 0x0005e20008000806 */
[----:B------:R-:W-:Y:S05]  /*08e0*/  @P2 BRA `(.L_x_21) ;  /* 0x0000000000302947 */ /* 0x000fea0003800000 */
[----:B------:R-:W2:Y:S01]  /*08f0*/  LDS R3, [UR6+0x34] ;  /* 0x00003406ff037984 */ /* 0x000ea20008000800 */
[----:B------:R-:W2:Y:S03]  /*0900*/  LDC.64 R10, c[0x0][0x240] ;  /* 0x00009000ff0a7b82 */ /* 0x000ea60000000a00 */
[----:B-1-34-:R-:W1:Y:S01]  /*0910*/  LDS R2, [UR6+0x1c] ;  /* 0x00001c06ff027984 */ /* 0x01ae620008000800 */
[C---:B--2---:R-:W-:Y:S01]  /*0920*/  SHF.L.U64.HI R8, R10.reuse, 0x1, R11 ;  /* 0x000000010a087819 */ /* 0x044fe2000001020b */
[----:B------:R-:W-:-:S03]  /*0930*/  IMAD.SHL.U32 R7, R10, 0x2, RZ ;  /* 0x000000020a077824 */ /* 0x000fc600078e00ff */
[--C-:B------:R-:W-:Y:S02]  /*0940*/  SHF.R.U32.HI R11, RZ, 0x4, R8.reuse ;  /* 0x00000004ff0b7819 */ /* 0x100fe40000011608 */
[----:B------:R-:W-:-:S05]  /*0950*/  SHF.R.U64 R7, R7, 0x4, R8 ;  /* 0x0000000407077819 */ /* 0x000fca0000001208 */
[----:B------:R2:W-:Y:S01]  /*0960*/  STS [UR6+0xc], R7 ;  /* 0x00000c07ff007988 */ /* 0x0005e20008000806 */
[----:B------:R-:W-:Y:S02]  /*0970*/  LOP3.LUT R3, R3, 0x7, RZ, 0xb8, !PT ;  /* 0x0000000703037812 */ /* 0x000fe400078eb8ff */
[----:B-1----:R-:W-:-:S03]  /*0980*/  LOP3.LUT R2, R2, 0xf, R11, 0xb8, !PT ;  /* 0x0000000f02027812 */ /* 0x002fc600078eb80b */
[----:B------:R2:W-:Y:S04]  /*0990*/  STS [UR6+0x34], R3 ;  /* 0x00003403ff007988 */ /* 0x0005e80008000806 */
[----:B------:R2:W-:Y:S02]  /*09a0*/  STS [UR6+0x1c], R2 ;  /* 0x00001c02ff007988 */ /* 0x0005e40008000806 */
.L_x_21:
[----:B------:R-:W-:Y:S05]  /*09b0*/  BSYNC B2 ;  /* 0x0000000000027941 */ /* 0x000fea0003800000 */
.L_x_20:
[----:B------:R-:W-:Y:S04]  /*09c0*/  BSSY B3, `(.L_x_22) ;  /* 0x000001a000037945 */ /* 0x000fe80003800000 */
[----:B------:R-:W-:Y:S04]  /*09d0*/  BSSY B2, `(.L_x_23) ;  /* 0x0000015000027945 */ /* 0x000fe80003800000 */
[----:B------:R-:W-:Y:S05]  /*09e0*/  @P2 BRA `(.L_x_24) ;  /* 0x0000000000202947 */ /* 0x000fea0003800000 */
[----:B-1234-:R-:W1:Y:S02]  /*09f0*/  LDS R2, [UR6+0x34] ;  /* 0x00003406ff027984 */ /* 0x01ee640008000800 */
[----:B-1----:R-:W-:-:S05]  /*0a00*/  LOP3.LUT R2, R2, 0x38, RZ, 0xb8, !PT ;  /* 0x0000003802027812 */ /* 0x002fca00078eb8ff */
[----:B------:R1:W-:Y:S01]  /*0a10*/  STS [UR6+0x34], R2 ;  /* 0x00003402ff007988 */ /* 0x0003e20008000806 */
[----:B------:R-:W-:Y:S05]  /*0a20*/  @P2 BRA `(.L_x_25) ;  /* 0x0000000000202947 */ /* 0x000fea0003800000 */
[----:B-1----:R-:W1:Y:S01]  /*0a30*/  LDS R2, [UR6+0x8] ;  /* 0x00000806ff027984 */ /* 0x002e620008000800 */
[----:B------:R-:W-:-:S05]  /*0a40*/  IMAD.MOV.U32 R3, RZ, RZ, 0x780 ;  /* 0x00000780ff037424 */ /* 0x000fca00078e00ff */
[----:B-1----:R-:W-:-:S05]  /*0a50*/  LOP3.LUT R2, R2, 0x300, R3, 0xd8, !PT ;  /* 0x0000030002027812 */ /* 0x002fca00078ed803 */
[----:B------:R1:W-:Y:S02]  /*0a60*/  STS [UR6+0x8], R2 ;  /* 0x00000802ff007988 */ /* 0x0003e40008000806 */
.L_x_24:
[----:B------:R-:W-:Y:S05]  /*0a70*/  @P2 BRA `(.L_x_26) ;  /* 0x0000000000282947 */ /* 0x000fea0003800000 */
[----:B-1234-:R-:W1:Y:S02]  /*0a80*/  LDS R2, [UR6+0x8] ;  /* 0x00000806ff027984 */ /* 0x01ee640008000800 */
[----:B-1----:R-:W-:-:S05]  /*0a90*/  LOP3.LUT R2, R2, 0x1800, RZ, 0xb8, !PT ;  /* 0x0000180002027812 */ /* 0x002fca00078eb8ff */
[----:B------:R2:W-:Y:S02]  /*0aa0*/  STS [UR6+0x8], R2 ;  /* 0x00000802ff007988 */ /* 0x0005e40008000806 */
.L_x_25:
[----:B------:R-:W-:Y:S05]  /*0ab0*/  @P2 BREAK B2 ;  /* 0x0000000000022942 */ /* 0x000fea0003800000 */
[----:B------:R-:W-:Y:S05]  /*0ac0*/  @P2 BRA `(.L_x_27) ;  /* 0x0000000000242947 */ /* 0x000fea0003800000 */
[----:B-12---:R-:W1:Y:S01]  /*0ad0*/  LDS R2, [UR6+0x8] ;  /* 0x00000806ff027984 */ /* 0x006e620008000800 */
[----:B------:R-:W-:-:S05]  /*0ae0*/  IMAD.MOV.U32 R3, RZ, RZ, 0x6000 ;  /* 0x00006000ff037424 */ /* 0x000fca00078e00ff */
[----:B-1----:R-:W-:-:S04]  /*0af0*/  LOP3.LUT R2, R2, 0x6000, R3, 0xd8, !PT ;  /* 0x0000600002027812 */ /* 0x002fc800078ed803 */
[----:B------:R-:W-:-:S05]  /*0b00*/  LOP3.LUT R2, R2, 0x400000, RZ, 0xb8, !PT ;  /* 0x0040000002027812 */ /* 0x000fca00078eb8ff */
[----:B------:R1:W-:Y:S02]  /*0b10*/  STS [UR6+0x8], R2 ;  /* 0x00000802ff007988 */ /* 0x0003e40008000806 */
.L_x_26:
[----:B------:R-:W-:Y:S05]  /*0b20*/  BSYNC B2 ;  /* 0x0000000000027941 */ /* 0x000fea0003800000 */
.L_x_23:
[----:B-1234-:R-:W1:Y:S02]  /*0b30*/  @!P2 LDS R2, [UR6+0x8] ;  /* 0x00000806ff02a984 */ /* 0x01ee640008000800 */
[----:B-1----:R-:W-:-:S05]  /*0b40*/  @!P2 LOP3.LUT R2, R2, 0x8000, RZ, 0xb8, !PT ;  /* 0x000080000202a812 */ /* 0x002fca00078eb8ff */
[----:B------:R3:W-:Y:S02]  /*0b50*/  @!P2 STS [UR6+0x8], R2 ;  /* 0x00000802ff00a988 */ /* 0x0007e40008000806 */
.L_x_27:
[----:B------:R-:W-:Y:S05]  /*0b60*/  BSYNC B3 ;  /* 0x0000000000037941 */ /* 0x000fea0003800000 */
.L_x_22:
[----:B------:R-:W-:Y:S05]  /*0b70*/  WARPSYNC.ALL ;  /* 0x0000000000007948 */ /* 0x000fea0003800000 */
[----:B------:R-:W-:-:S04]  /*0b80*/  UIADD3 UR23, UR4, 0x80, URZ ;  /* 0x0000008004177890 */ /* 0x000fc8000fffe03f */
[----:B------:R-:W-:-:S04]  /*0b90*/  UIADD3 UR22, UP0, UR23, UR52, URZ ;  /* 0x0000003417167290 */ /* 0x000fc8000ff1e03f */
[----:B------:R-:W-:Y:S01]  /*0ba0*/  ULEA.HI.X.SX32 UR23, UR23, UR53, 0x1, UP0 ;  /* 0x0000003517177291 */ /* 0x000fe200080f0e3f */
[----:B------:R-:W-:Y:S11]  /*0bb0*/  @P0 BRA `(.L_x_28) ;  /* 0x0000000000280947 */ /* 0x000ff60003800000 */
[----:B-123--:R-:W1:Y:S01]  /*0bc0*/  S2R R2, SR_LANEID ;  /* 0x0000000000027919 */ /* 0x00ee620000000000 */
[----:B------:R-:W-:Y:S05]  /*0bd0*/  WARPSYNC.ALL ;  /* 0x0000000000007948 */ /* 0x000fea0003800000 */
[----:B-1----:R-:W-:-:S05]  /*0be0*/  IMAD.SHL.U32 R8, R2, 0x4, RZ ;  /* 0x0000000402087824 */ /* 0x002fca00078e00ff */
[----:B------:R-:W1:Y:S01]  /*0bf0*/  LDS R7, [R8+UR6] ;  /* 0x0000000608077984 */ /* 0x000e620008000800 */
[----:B------:R-:W-:-:S05]  /*0c00*/  IADD3 R2, P1, R8, UR22, RZ ;  /* 0x0000001608027c10 */ /* 0x000fca000ff3e0ff */
[----:B------:R-:W-:-:S05]  /*0c10*/  IMAD.X R3, RZ, RZ, UR23, P1 ;  /* 0x00000017ff037e24 */ /* 0x000fca00088e06ff */
[----:B-1----:R4:W2:Y:S01]  /*0c20*/  ATOMG.E.EXCH.STRONG.GPU PT, RZ, [R2], R7 ;  /* 0x0000000702ff73a8 */ /* 0x0028a200041ee100 */
[----:B------:R-:W-:-:S04]  /*0c30*/  DEPBAR {5,4,3,2,1,0} ;  /* 0x0000003f0000791a */ /* 0x000fc80000000000 */
[----:B------:R4:W-:Y:S01]  /*0c40*/  UTMACCTL.IV [UR22] ;  /* 0x00000000160079b9 */ /* 0x0009e20008000000 */
[----:B------:R-:W-:Y:S01]  /*0c50*/  NOP ;  /* 0x0000000000007918 */ /* 0x000fe20000000000 */
.L_x_28:
[----:B------:R-:W-:Y:S05]  /*0c60*/  @P0 BRA `(.L_x_29) ;  /* 0x00000000000c0947 */ /* 0x000fea0003800000 */
[----:B------:R0:W-:Y:S01]  /*0c70*/  UTMACMDFLUSH ;  /* 0x00000000000079b7 */ /* 0x0001e20000000000 */
[----:B------:R-:W-:Y:S05]  /*0c80*/  @P0 BRA `(.L_x_29) ;  /* 0x0000000000040947 */ /* 0x000fea0003800000 */
[----:B------:R-:W-:-:S04]  /*0c90*/  DEPBAR.LE SB0, 0x0 ;  /* 0x000080000000791a */ /* 0x000fc80000000000 */
.L_x_29:
[----:B------:R-:W-:Y:S05]  /*0ca0*/  WARPSYNC.ALL ;  /* 0x0000000000007948 */ /* 0x000fea0003800000 */
[----:B--2---:R-:W-:Y:S06]  /*0cb0*/  BAR.SYNC.DEFER_BLOCKING 0x0 ;  /* 0x0000000000007b1d */ /* 0x004fec0000010000 */
[----:B------:R-:W-:Y:S02]  /*0cc0*/  BSSY B3, `(.L_x_30) ;  /* 0x000000b000037945 */ /* 0x000fe40003800000 */
[----:B------:R-:W-:Y:S06]  /*0cd0*/  BAR.SYNC.DEFER_BLOCKING 0x0 ;  /* 0x0000000000007b1d */ /* 0x000fec0000010000 */
[----:B------:R2:W-:Y:S01]  /*0ce0*/  @!P0 STS [R12], RZ ;  /* 0x000000ff0c008388 */ /* 0x0005e20000000800 */
[----:B------:R-:W-:Y:S01]  /*0cf0*/  NOP ;  /* 0x0000000000007918 */ /* 0x000fe20000000000 */
[----:B------:R-:W-:Y:S05]  /*0d00*/  @P2 BRA `(.L_x_31) ;  /* 0x0000000000182947 */ /* 0x000fea0003800000 */
[----:B-1-34-:R-:W1:Y:S01]  /*0d10*/  LDS R2, [UR6+0x8] ;  /* 0x00000806ff027984 */ /* 0x01ae620008000800 */
[----:B------:R-:W3:Y:S01]  /*0d20*/  LDC.64 R10, c[0x0][0x220] ;  /* 0x00008800ff0a7b82 */ /* 0x000ee20000000a00 */
[----:B------:R-:W-:Y:S02]  /*0d30*/  IMAD.MOV.U32 R3, RZ, RZ, 0x70 ;  /* 0x00000070ff037424 */ /* 0x000fe400078e00ff */
[----:B---3--:R3:W-:Y:S03]  /*0d40*/  STS.64 [UR6], R10 ;  /* 0x0000000aff007988 */ /* 0x0087e60008000a06 */
[----:B-1----:R-:W-:-:S05]  /*0d50*/  LOP3.LUT R2, R2, 0x10, R3, 0xd8, !PT ;  /* 0x0000001002027812 */ /* 0x002fca00078ed803 */
[----:B------:R3:W-:Y:S02]  /*0d60*/  STS [UR6+0x8], R2 ;  /* 0x00000802ff007988 */ /* 0x0007e40008000806 */
.L_x_31:
[----:B----4-:R-:W-:Y:S05]  /*0d70*/  BSYNC B3 ;  /* 0x0000000000037941 */ /* 0x010fea0003800000 */
.L_x_30:
[----:B------:R-:W-:Y:S04]  /*0d80*/  BSSY B4, `(.L_x_32) ;  /* 0x0000011000047945 */ /* 0x000fe80003800000 */
[----:B------:R-:W-:Y:S04]  /*0d90*/  BSSY B3, `(.L_x_33) ;  /* 0x000000e000037945 */ /* 0x000fe80003800000 */
[----:B------:R-:W-:Y:S05]  /*0da0*/  @P2 BRA `(.L_x_34) ;  /* 0x0000000000242947 */ /* 0x000fea0003800000 */
[----:B-1-3--:R-:W1:Y:S01]  /*0db0*/  LDS R2, [UR6+0x34] ;  /* 0x00003406ff027984 */ /* 0x00ae620008000800 */
[----:B------:R-:W-:-:S05]  /*0dc0*/  IMAD.MOV.U32 R3, RZ, RZ, 0x3f000000 ;  /* 0x3f000000ff037424 */ /* 0x000fca00078e00ff */
[----:B-1----:R-:W-:-:S05]  /*0dd0*/  LOP3.LUT R2, R2, 0xff000000, R3, 0xb8, !PT ;  /* 0xff00000002027812 */ /* 0x002fca00078eb803 */
[----:B------:R1:W-:Y:S01]  /*0de0*/  STS [UR6+0x34], R2 ;  /* 0x00003402ff007988 */ /* 0x0003e20008000806 */
[----:B------:R-:W-:Y:S05]  /*0df0*/  @P2 BRA `(.L_x_35) ;  /* 0x00000000001c2947 */ /* 0x000fea0003800000 */
[----:B-1----:R-:W1:Y:S01]  /*0e00*/  LDS R2, [UR6+0x38] ;  /* 0x00003806ff027984 */ /* 0x002e620008000800 */
[----:B------:R-:W-:-:S05]  /*0e10*/  IMAD.MOV.U32 R3, RZ, RZ, 0x3f ;  /* 0x0000003fff037424 */ /* 0x000fca00078e00ff */
[----:B-1----:R-:W-:-:S05]  /*0e20*/  LOP3.LUT R2, R2, 0xff, R3, 0xb8, !PT ;  /* 0x000000ff02027812 */ /* 0x002fca00078eb803 */
[----:B------:R4:W-:Y:S02]  /*0e30*/  STS [UR6+0x38], R2 ;  /* 0x00003802ff007988 */ /* 0x0009e40008000806 */
.L_x_34:
[----:B------:R-:W-:Y:S05]  /*0e40*/  @P2 BREAK B3 ;  /* 0x0000000000032942 */ /* 0x000fea0003800000 */
[----:B------:R-:W-:Y:S05]  /*0e50*/  @P2 BRA `(.L_x_36) ;  /* 0x00000000000c2947 */ /* 0x000fea0003800000 */
[----:B------:R1:W-:Y:S02]  /*0e60*/  STS [UR6+0x20], R5 ;  /* 0x00002005ff007988 */ /* 0x0003e40008000806 */
.L_x_35:
[----:B------:R-:W-:Y:S05]  /*0e70*/  BSYNC B3 ;  /* 0x0000000000037941 */ /* 0x000fea0003800000 */
.L_x_33:
[----:B------:R1:W-:Y:S02]  /*0e80*/  @!P2 STS [UR6+0x24], R4 ;  /* 0x00002404ff00a988 */ /* 0x0003e40008000806 */
.L_x_36:
[----:B------:R-:W-:Y:S05]  /*0e90*/  BSYNC B4 ;  /* 0x0000000000047941 */ /* 0x000fea0003800000 */
.L_x_32:
[----:B------:R-:W-:Y:S05]  /*0ea0*/  WARPSYNC.ALL ;  /* 0x0000000000007948 */ /* 0x000fea0003800000 */
[----:B------:R-:W-:Y:S04]  /*0eb0*/  BSSY B4, `(.L_x_37) ;  /* 0x000000e000047945 */ /* 0x000fe80003800000 */
[----:B------:R-:W-:Y:S05]  /*0ec0*/  @P2 BRA `(.L_x_38) ;  /* 0x0000000000302947 */ /* 0x000fea0003800000 */
[----:B------:R-:W5:Y:S01]  /*0ed0*/  LDS R3, [UR6+0x34] ;  /* 0x00003406ff037984 */ /* 0x000f620008000800 */
[----:B-1----:R-:W1:Y:S03]  /*0ee0*/  LDC.64 R4, c[0x0][0x248] ;  /* 0x00009200ff047b82 */ /* 0x002e660000000a00 */
[----:B---34-:R-:W3:Y:S01]  /*0ef0*/  LDS R2, [UR6+0x1c] ;  /* 0x00001c06ff027984 */ /* 0x018ee20008000800 */
[C---:B-1----:R-:W-:Y:S01]  /*0f00*/  SHF.L.U64.HI R5, R4.reuse, 0x1, R5 ;  /* 0x0000000104057819 */ /* 0x042fe20000010205 */
[----:B------:R-:W-:-:S03]  /*0f10*/  IMAD.SHL.U32 R4, R4, 0x2, RZ ;  /* 0x0000000204047824 */ /* 0x000fc600078e00ff */
[--C-:B------:R-:W-:Y:S02]  /*0f20*/  SHF.R.U32.HI R7, RZ, 0x4, R5.reuse ;  /* 0x00000004ff077819 */ /* 0x100fe40000011605 */
[----:B------:R-:W-:-:S05]  /*0f30*/  SHF.R.U64 R4, R4, 0x4, R5 ;  /* 0x0000000404047819 */ /* 0x000fca0000001205 */
[----:B------:R1:W-:Y:S01]  /*0f40*/  STS [UR6+0xc], R4 ;  /* 0x00000c04ff007988 */ /* 0x0003e20008000806 */
[----:B-----5:R-:W-:Y:S02]  /*0f50*/  LOP3.LUT R3, R3, 0x7, RZ, 0xb8, !PT ;  /* 0x0000000703037812 */ /* 0x020fe400078eb8ff */
[----:B---3--:R-:W-:-:S03]  /*0f60*/  LOP3.LUT R2, R2, 0xf, R7, 0xb8, !PT ;  /* 0x0000000f02027812 */ /* 0x008fc600078eb807 */
[----:B------:R1:W-:Y:S04]  /*0f70*/  STS [UR6+0x34], R3 ;  /* 0x00003403ff007988 */ /* 0x0003e80008000806 */
[----:B------:R1:W-:Y:S02]  /*0f80*/  STS [UR6+0x1c], R2 ;  /* 0x00001c02ff007988 */ /* 0x0003e40008000806 */
.L_x_38:
[----:B------:R-:W-:Y:S05]  /*0f90*/  BSYNC B4 ;  /* 0x0000000000047941 */ /* 0x000fea0003800000 */
.L_x_37:
[----:B------:R-:W-:Y:S04]  /*0fa0*/  BSSY B4, `(.L_x_39) ;  /* 0x000001a000047945 */ /* 0x000fe80003800000 */
[----:B------:R-:W-:Y:S04]  /*0fb0*/  BSSY B5, `(.L_x_40) ;  /* 0x0000015000057945 */ /* 0x000fe80003800000 */
[----:B------:R-:W-:Y:S05]  /*0fc0*/  @P2 BRA `(.L_x_41) ;  /* 0x0000000000202947 */ /* 0x000fea0003800000 */
[----:B-1-34-:R-:W1:Y:S02]  /*0fd0*/  LDS R2, [UR6+0x34] ;  /* 0x00003406ff027984 */ /* 0x01ae640008000800 */
[----:B-1----:R-:W-:-:S05]  /*0fe0*/  LOP3.LUT R2, R2, 0x38, RZ, 0xb8, !PT ;  /* 0x0000003802027812 */ /* 0x002fca00078eb8ff */
[----:B------:R1:W-:Y:S01]  /*0ff0*/  STS [UR6+0x34], R2 ;  /* 0x00003402ff007988 */ /* 0x0003e20008000806 */
[----:B------:R-:W-:Y:S05]  /*1000*/  @P2 BRA `(.L_x_42) ;  /* 0x0000000000202947 */ /* 0x000fea0003800000 */
[----:B-1----:R-:W1:Y:S01]  /*1010*/  LDS R2, [UR6+0x8] ;  /* 0x00000806ff027984 */ /* 0x002e620008000800 */
[----:B------:R-:W-:-:S05]  /*1020*/  IMAD.MOV.U32 R3, RZ, RZ, 0x780 ;  /* 0x00000780ff037424 */ /* 0x000fca00078e00ff */
[----:B-1----:R-:W-:-:S05]  /*1030*/  LOP3.LUT R2, R2, 0x300, R3, 0xd8, !PT ;  /* 0x0000030002027812 */ /* 0x002fca00078ed803 */
[----:B------:R1:W-:Y:S02]  /*1040*/  STS [UR6+0x8], R2 ;  /* 0x00000802ff007988 */ /* 0x0003e40008000806 */
.L_x_41:
[----:B------:R-:W-:Y:S05]  /*1050*/  @P2 BRA `(.L_x_43) ;  /* 0x0000000000282947 */ /* 0x000fea0003800000 */
[----:B-1-34-:R-:W1:Y:S02]  /*1060*/  LDS R2, [UR6+0x8] ;  /* 0x00000806ff027984 */ /* 0x01ae640008000800 */
[----:B-1----:R-:W-:-:S05]  /*1070*/  LOP3.LUT R2, R2, 0x1800, RZ, 0xb8, !PT ;  /* 0x0000180002027812 */ /* 0x002fca00078eb8ff */
[----:B------:R3:W-:Y:S02]  /*1080*/  STS [UR6+0x8], R2 ;  /* 0x00000802ff007988 */ /* 0x0007e40008000806 */
.L_x_42:
[----:B------:R-:W-:Y:S05]  /*1090*/  @P2 BREAK B5 ;  /* 0x0000000000052942 */ /* 0x000fea0003800000 */
[----:B------:R-:W-:Y:S05]  /*10a0*/  @P2 BRA `(.L_x_44) ;  /* 0x0000000000242947 */ /* 0x000fea0003800000 */
[----:B-1-3--:R-:W1:Y:S01]  /*10b0*/  LDS R2, [UR6+0x8] ;  /* 0x00000806ff027984 */ /* 0x00ae620008000800 */
[----:B------:R-:W-:-:S05]  /*10c0*/  IMAD.MOV.U32 R3, RZ, RZ, 0x6000 ;  /* 0x00006000ff037424 */ /* 0x000fca00078e00ff */
[----:B-1----:R-:W-:-:S04]  /*10d0*/  LOP3.LUT R2, R2, 0x6000, R3, 0xd8, !PT ;  /* 0x0000600002027812 */ /* 0x002fc800078ed803 */
[----:B------:R-:W-:-:S05]  /*10e0*/  LOP3.LUT R2, R2, 0x400000, RZ, 0xb8, !PT ;  /* 0x0040000002027812 */ /* 0x000fca00078eb8ff */
[----:B------:R1:W-:Y:S02]  /*10f0*/  STS [UR6+0x8], R2 ;  /* 0x00000802ff007988 */ /* 0x0003e40008000806 */
.L_x_43:
[----:B------:R-:W-:Y:S05]  /*1100*/  BSYNC B5 ;  /* 0x0000000000057941 */ /* 0x000fea0003800000 */
.L_x_40:
[----:B-1-34-:R-:W1:Y:S02]  /*1110*/  @!P2 LDS R2, [UR6+0x8] ;  /* 0x00000806ff02a984 */ /* 0x01ae640008000800 */
[----:B-1----:R-:W-:-:S05]  /*1120*/  @!P2 LOP3.LUT R2, R2, 0x8000, RZ, 0xb8, !PT ;  /* 0x000080000202a812 */ /* 0x002fca00078eb8ff */
[----:B------:R4:W-:Y:S02]  /*1130*/  @!P2 STS [UR6+0x8], R2 ;  /* 0x00000802ff00a988 */ /* 0x0009e40008000806 */
.L_x_44:
[----:B------:R-:W-:Y:S05]  /*1140*/  BSYNC B4 ;  /* 0x0000000000047941 */ /* 0x000fea0003800000 */
.L_x_39:
[----:B------:R-:W-:Y:S05]  /*1150*/  WARPSYNC.ALL ;  /* 0x0000000000007948 */ /* 0x000fea0003800000 */
[----:B------:R-:W-:Y:S01]  /*1160*/  UIADD3 UR4, UR4, 0x100, URZ ;  /* 0x0000010004047890 */ /* 0x000fe2000fffe03f */
[----:B------:R-:W-:Y:S01]  /*1170*/  ISETP.GE.AND P1, PT, R14, 0x1, PT ;  /* 0x000000010e00780c */ /* 0x000fe20003f26270 */
[----:B------:R-:W-:Y:S01]  /*1180*/  IMAD.MOV.U32 R24, RZ, RZ, RZ ;  /* 0x000000ffff187224 */ /* 0x000fe200078e00ff */
[----:B------:R-:W-:Y:S01]  /*1190*/  SHF.R.U32.HI R7, RZ, 0x5, R0 ;  /* 0x00000005ff077819 */ /* 0x000fe20000011600 */
[----:B------:R-:W-:-:S04]  /*11a0*/  UIADD3 UR52, UP0, UR4, UR52, URZ ;  /* 0x0000003404347290 */ /* 0x000fc8000ff1e03f */
[----:B------:R-:W-:Y:S01]  /*11b0*/  ULEA.HI.X.SX32 UR53, UR4, UR53, 0x1, UP0 ;  /* 0x0000003504357291 */ /* 0x000fe200080f0e3f */
[----:B------:R-:W-:Y:S11]  /*11c0*/  @P0 BRA `(.L_x_45) ;  /* 0x0000000000280947 */ /* 0x000ff60003800000 */
[----:B-1-34-:R-:W1:Y:S01]  /*11d0*/  S2R R2, SR_LANEID ;  /* 0x0000000000027919 */ /* 0x01ae620000000000 */
[----:B------:R-:W-:Y:S05]  /*11e0*/  WARPSYNC.ALL ;  /* 0x0000000000007948 */ /* 0x000fea0003800000 */
[----:B-1----:R-:W-:-:S05]  /*11f0*/  IMAD.SHL.U32 R4, R2, 0x4, RZ ;  /* 0x0000000402047824 */ /* 0x002fca00078e00ff */
[----:B------:R-:W1:Y:S01]  /*1200*/  LDS R5, [R4+UR6] ;  /* 0x0000000604057984 */ /* 0x000e620008000800 */
[----:B------:R-:W-:-:S05]  /*1210*/  IADD3 R2, P3, R4, UR52, RZ ;  /* 0x0000003404027c10 */ /* 0x000fca000ff7e0ff */
[----:B------:R-:W-:-:S05]  /*1220*/  IMAD.X R3, RZ, RZ, UR53, P3 ;  /* 0x00000035ff037e24 */ /* 0x000fca00098e06ff */
[----:B-1----:R1:W3:Y:S01]  /*1230*/  ATOMG.E.EXCH.STRONG.GPU PT, RZ, [R2], R5 ;  /* 0x0000000502ff73a8 */ /* 0x0022e200041ee100 */
[----:B------:R-:W-:-:S04]  /*1240*/  DEPBAR {5,4,3,2,1,0} ;  /* 0x0000003f0000791a */ /* 0x000fc80000000000 */
[----:B------:R1:W-:Y:S01]  /*1250*/  UTMACCTL.IV [UR52] ;  /* 0x00000000340079b9 */ /* 0x0003e20008000000 */
[----:B------:R-:W-:Y:S01]  /*1260*/  NOP ;  /* 0x0000000000007918 */ /* 0x000fe20000000000 */
.L_x_45:
[----:B------:R-:W-:Y:S05]  /*1270*/  @P0 BRA `(.L_x_46) ;  /* 0x00000000000c0947 */ /* 0x000fea0003800000 */
[----:B------:R0:W-:Y:S01]  /*1280*/  UTMACMDFLUSH ;  /* 0x00000000000079b7 */ /* 0x0001e20000000000 */
[----:B------:R-:W-:Y:S05]  /*1290*/  @P0 BRA `(.L_x_46) ;  /* 0x0000000000040947 */ /* 0x000fea0003800000 */
[----:B------:R-:W-:-:S04]  /*12a0*/  DEPBAR.LE SB0, 0x0 ;  /* 0x000080000000791a */ /* 0x000fc80000000000 */
.L_x_46:
[----:B------:R-:W-:Y:S05]  /*12b0*/  WARPSYNC.ALL ;  /* 0x0000000000007948 */ /* 0x000fea0003800000 */
[----:B---3--:R-:W-:Y:S01]  /*12c0*/  BAR.SYNC.DEFER_BLOCKING 0x0 ;  /* 0x0000000000007b1d */ /* 0x008fe20000010000 */
[----:B------:R-:W-:Y:S01]  /*12d0*/  R2UR UR7, R7 ;  /* 0x00000000070772ca */ /* 0x000fe200000e0000 */
[----:B------:R-:W-:Y:S01]  /*12e0*/  USHF.L.U32 UR11, UR54, 0x8, URZ ;  /* 0x00000008360b7899 */ /* 0x000fe2000800063f */
[----:B------:R-:W-:Y:S01]  /*12f0*/  IMAD.MOV.U32 R25, RZ, RZ, RZ ;  /* 0x000000ffff197224 */ /* 0x000fe200078e00ff */
[----:B------:R-:W-:Y:S01]  /*1300*/  USHF.L.U32 UR27, UR55, 0x6, URZ ;  /* 0x00000006371b7899 */ /* 0x000fe2000800063f */
[----:B------:R-:W-:Y:S01]  /*1310*/  CS2R R26, SRZ ;  /* 0x00000000001a7805 */ /* 0x000fe2000001ff00 */
[----:B------:R-:W-:Y:S01]  /*1320*/  VOTEU.ALL UP0, P2 ;  /* 0x00000000003f7886 */ /* 0x000fe20001000000 */
[----:B------:R-:W-:Y:S01]  /*1330*/  UMOV UR4, 0x1 ;  /* 0x0000000100047882 */ /* 0x000fe20000000000 */
[----:B------:R-:W-:-:S02]  /*1340*/  CS2R R28, SRZ ;  /* 0x00000000001c7805 */ /* 0x000fc4000001ff00 */
[----:B------:R-:W-:Y:S02]  /*1350*/  CS2R R30, SRZ ;  /* 0x00000000001e7805 */ /* 0x000fe4000001ff00 */
[----:B------:R-:W-:Y:S01]  /*1360*/  CS2R R32, SRZ ;  /* 0x0000000000207805 */ /* 0x000fe2000001ff00 */
[----:B------:R-:W-:-:S04]  /*1370*/  @!UP0 UIADD3 UR4, -UR4, 0x100000, URZ ;  /* 0x0010000004048890 */ /* 0x000fc8000fffe13f */
[----:B------:R-:W-:Y:S02]  /*1380*/  @!UP0 USHF.L.U32 UR5, UR4, 0xb, URZ ;  /* 0x0000000b04058899 */ /* 0x000fe4000800063f */
[----:B------:R-:W-:Y:S01]  /*1390*/  @!UP0 USHF.L.U32 UR4, UR4, 0x1, URZ ;  /* 0x0000000104048899 */ /* 0x000fe2000800063f */
[----:B------:R-:W-:Y:S01]  /*13a0*/  CS2R R34, SRZ ;  /* 0x0000000000227805 */ /* 0x000fe2000001ff00 */
[----:B------:R-:W-:Y:S01]  /*13b0*/  VOTEU.ALL UP0, P2 ;  /* 0x00000000003f7886 */ /* 0x000fe20001000000 */
[----:B------:R-:W-:Y:S02]  /*13c0*/  CS2R R36, SRZ ;  /* 0x0000000000247805 */ /* 0x000fe4000001ff00 */
[----:B------:R-:W-:Y:S02]  /*13d0*/  CS2R R38, SRZ ;  /* 0x0000000000267805 */ /* 0x000fe4000001ff00 */
[----:B------:R-:W-:Y:S02]  /*13e0*/  CS2R R40, SRZ ;  /* 0x0000000000287805 */ /* 0x000fe4000001ff00 */
[----:B------:R-:W-:-:S02]  /*13f0*/  CS2R R42, SRZ ;  /* 0x00000000002a7805 */ /* 0x000fc4000001ff00 */
[----:B------:R-:W-:Y:S02]  /*1400*/  CS2R R44, SRZ ;  /* 0x00000000002c7805 */ /* 0x000fe4000001ff00 */
[----:B------:R-:W-:Y:S02]  /*1410*/  CS2R R46, SRZ ;  /* 0x00000000002e7805 */ /* 0x000fe4000001ff00 */
[----:B------:R-:W-:Y:S02]  /*1420*/  CS2R R48, SRZ ;  /* 0x0000000000307805 */ /* 0x000fe4000001ff00 */
[----:B------:R-:W-:Y:S02]  /*1430*/  CS2R R50, SRZ ;  /* 0x0000000000327805 */ /* 0x000fe4000001ff00 */
[----:B------:R-:W-:Y:S02]  /*1440*/  CS2R R52, SRZ ;  /* 0x0000000000347805 */ /* 0x000fe4000001ff00 */
[----:B------:R-:W-:Y:S01]  /*1450*/  CS2R R54, SRZ ;  /* 0x0000000000367805 */ /* 0x000fe2000001ff00 */
[----:B------:R-:W3:Y:S02]  /*1460*/  FENCE.VIEW.ASYNC.S ;  /* 0x00000000000073c6 */ /* 0x000ee40000000000 */
[----:B---3--:R3:W1:Y:S01]  /*1470*/  @!UP0 SYNCS.EXCH.64 URZ, [UR6+0x14000], UR4 ;  /* 0x01400004063f85b2 */ /* 0x0086620008000100 */
[----:B------:R-:W-:-:S02]  /*1480*/  CS2R R56, SRZ ;  /* 0x0000000000387805 */ /* 0x000fc4000001ff00 */
[----:B------:R-:W-:Y:S02]  /*1490*/  CS2R R58, SRZ ;  /* 0x00000000003a7805 */ /* 0x000fe4000001ff00 */
[----:B------:R-:W-:Y:S02]  /*14a0*/  CS2R R60, SRZ ;  /* 0x00000000003c7805 */ /* 0x000fe4000001ff00 */
        /* <DEDUP_REMOVED lines=12> */
[----:B------:R-:W-:Y:S01]  /*1570*/  CS2R R86, SRZ ;  /* 0x0000000000567805 */ /* 0x000fe2000001ff00 */
[----:B-1----:R-:W-:Y:S06]  /*1580*/  @!P1 BRA `(.L_x_47) ;  /* 0x0000000400ac9947 */ /* 0x002fec0003800000 */
[----:B---3--:R-:W-:Y:S01]  /*1590*/  UIADD3 UR5, UR6, 0x10000, URZ ;  /* 0x0001000006057890 */ /* 0x008fe2000fffe03f */
[----:B------:R-:W-:Y:S01]  /*15a0*/  CS2R R24, SRZ ;  /* 0x0000000000187805 */ /* 0x000fe2000001ff00 */
[----:B------:R-:W-:Y:S01]  /*15b0*/  UMOV UR4, URZ ;  /* 0x0000003f00047c82 */ /* 0x000fe20008000000 */
[----:B------:R-:W-:Y:S01]  /*15c0*/  CS2R R26, SRZ ;  /* 0x00000000001a7805 */ /* 0x000fe2000001ff00 */
[----:B------:R-:W-:Y:S01]  /*15d0*/  USHF.R.U32.HI UR5, URZ, 0x4, UR5 ;  /* 0x000000043f057899 */ /* 0x000fe20008011605 */
[----:B------:R-:W-:Y:S02]  /*15e0*/  CS2R R28, SRZ ;  /* 0x00000000001c7805 */ /* 0x000fe4000001ff00 */
[----:B------:R-:W-:Y:S02]  /*15f0*/  CS2R R30, SRZ ;  /* 0x00000000001e7805 */ /* 0x000fe4000001ff00 */
[----:B------:R-:W-:Y:S01]  /*1600*/  CS2R R32, SRZ ;  /* 0x0000000000207805 */ /* 0x000fe2000001ff00 */
[----:B------:R-:W-:Y:S01]  /*1610*/  USGXT.U32 UR16, UR5, 0xe ;  /* 0x0000000e0510789a */ /* 0x000fe20008000000 */
[----:B------:R-:W-:-:S02]  /*1620*/  CS2R R34, SRZ ;  /* 0x0000000000227805 */ /* 0x000fc4000001ff00 */
[----:B------:R-:W-:Y:S02]  /*1630*/  CS2R R36, SRZ ;  /* 0x0000000000247805 */ /* 0x000fe4000001ff00 */
[----:B------:R-:W-:Y:S01]  /*1640*/  CS2R R38, SRZ ;  /* 0x0000000000267805 */ /* 0x000fe2000001ff00 */
[----:B------:R-:W-:Y:S01]  /*1650*/  UIADD3 UR12, UP0, UR16, 0x2, URZ ;  /* 0x00000002100c7890 */ /* 0x000fe2000ff1e03f */
[----:B------:R-:W-:Y:S02]  /*1660*/  CS2R R40, SRZ ;  /* 0x0000000000287805 */ /* 0x000fe4000001ff00 */
[----:B------:R-:W-:Y:S02]  /*1670*/  CS2R R42, SRZ ;  /* 0x00000000002a7805 */ /* 0x000fe4000001ff00 */
[----:B------:R-:W-:Y:S01]  /*1680*/  CS2R R44, SRZ ;  /* 0x00000000002c7805 */ /* 0x000fe2000001ff00 */
[----:B------:R-:W-:Y:S01]  /*1690*/  UIADD3.X UR13, UR4, 0x40000040, URZ, UP0, !UPT ;  /* 0x40000040040d7890 */ /* 0x000fe200087fe43f */
        /* <DEDUP_REMOVED lines=20> */
[----:B------:R-:W-:Y:S01]  /*17e0*/  CS2R R86, SRZ ;  /* 0x0000000000567805 */ /* 0x000fe2000001ff00 */
[----:B------:R-:W-:Y:S02]  /*17f0*/  UIADD3.64 UR28, UR12, 0x2, URZ ;  /* 0x000000020c1c7897 */ /* 0x000fe4000fffe03f */
[----:B------:R-:W-:Y:S02]  /*1800*/  UIADD3.64 UR32, UR12, 0x4, URZ ;  /* 0x000000040c207897 */ /* 0x000fe4000fffe03f */
[----:B------:R-:W-:Y:S02]  /*1810*/  UIADD3.64 UR36, UR12, 0x1fe, URZ ;  /* 0x000001fe0c247897 */ /* 0x000fe4000fffe03f */
[----:B------:R-:W-:Y:S02]  /*1820*/  UIADD3.64 UR40, UR12, 0x200, URZ ;  /* 0x000002000c287897 */ /* 0x000fe4000fffe03f */
[----:B------:R-:W-:-:S02]  /*1830*/  UIADD3.64 UR44, UR12, 0x202, URZ ;  /* 0x000002020c2c7897 */ /* 0x000fc4000fffe03f */
[----:B------:R-:W-:-:S12]  /*1840*/  UIADD3.64 UR48, UR12, 0x204, URZ ;  /* 0x000002040c307897 */ /* 0x000fd8000fffe03f */
.L_x_49:
[----:B------:R-:W-:Y:S01]  /*1850*/  BAR.SYNC.DEFER_BLOCKING 0x0 ;  /* 0x0000000000007b1d */ /* 0x000fe20000010000 */
[----:B------:R-:W-:Y:S01]  /*1860*/  ELECT P0, URZ, PT ;  /* 0x00000000003f782f */ /* 0x000fe20003800000 */
[----:B----4-:R-:W-:Y:S01]  /*1870*/  @!P2 IMAD.MOV.U32 R2, RZ, RZ, 0x14000 ;  /* 0x00014000ff02a424 */ /* 0x010fe200078e00ff */
[----:B------:R-:W-:Y:S02]  /*1880*/  ULOP3.LUT UR8, UR7, 0x1, URZ, 0xc0, !UPT ;  /* 0x0000000107087892 */ /* 0x000fe4000f8ec03f */
[C---:B------:R-:W-:Y:S02]  /*1890*/  ISETP.LT.U32.AND P0, PT, R6.reuse, 0x40, P0 ;  /* 0x000000400600780c */ /* 0x040fe40000701070 */
[----:B------:R-:W-:Y:S01]  /*18a0*/  ELECT P1, URZ, PT ;  /* 0x00000000003f782f */ /* 0x000fe20003820000 */
[----:B------:R-:W-:Y:S02]  /*18b0*/  ULEA UR5, UR8, UR6, 0xd ;  /* 0x0000000608057291 */ /* 0x000fe4000f8e683f */
[----:B------:R-:W-:Y:S01]  /*18c0*/  ULEA UR26, UR8, UR4, 0x6 ;  /* 0x00000004081a7291 */ /* 0x000fe2000f8e303f */
[----:B------:R-:W-:Y:S01]  /*18d0*/  ISETP.LT.U32.AND P1, PT, R6, 0x40, P1 ;  /* 0x000000400600780c */ /* 0x000fe20000f21070 */
[----:B------:R-:W-:-:S05]  /*18e0*/  UIMAD UR8, UR8, 0x6000, UR5 ;  /* 0x00006000080878a4 */ /* 0x000fca000f8e0205 */
[----:B------:R-:W-:Y:S01]  /*18f0*/  UMOV UR10, UR26 ;  /* 0x0000001a000a7c82 */ /* 0x000fe20008000000 */
[----:B------:R-:W-:Y:S01]  /*1900*/  VOTEU.ANY UP0, P0 ;  /* 0x00000000003f7886 */ /* 0x000fe20000000100 */
[----:B------:R-:W-:-:S04]  /*1910*/  VOTEU.ANY UP2, P0 ;  /* 0x00000000003f7886 */ /* 0x000fc80000040100 */
[----:B------:R-:W-:Y:S01]  /*1920*/  @UP0 UIADD3 UR24, UR5, 0x10000, URZ ;  /* 0x0001000005180890 */ /* 0x000fe2000fffe03f */
[----:B------:R1:W-:Y:S01]  /*1930*/  @!P2 SYNCS.ARRIVE.TRANS64 RZ, [UR6+0x14000], R2 ;  /* 0x01400002ffffa9a7 */ /* 0x0003e20008000006 */
[----:B------:R-:W-:Y:S01]  /*1940*/  @UP0 UIADD3 UR25, UR6, 0x14000, URZ ;  /* 0x0001400006190890 */ /* 0x000fe2000fffe03f */
[----:B------:R-:W-:Y:S01]  /*1950*/  @UP0 UMOV UR14, UR20 ;  /* 0x00000014000e0c82 */ /* 0x000fe20008000000 */
[----:B------:R-:W-:Y:S01]  /*1960*/  @UP0 UMOV UR15, UR21 ;  /* 0x00000015000f0c82 */ /* 0x000fe20008000000 */
[----:B------:R-:W-:Y:S01]  /*1970*/  BAR.SYNC.DEFER_BLOCKING 0x0 ;  /* 0x0000000000007b1d */ /* 0x000fe20000010000 */
[----:B-1----:R-:W-:-:S05]  /*1980*/  SHF.L.U32 R2, R9, 0x1f, RZ ;  /* 0x0000001f09027819 */ /* 0x002fca00000006ff */
[----:B------:R-:W-:Y:S01]  /*1990*/  VOTEU.ANY UP1, P1 ;  /* 0x00000000003f7886 */ /* 0x000fe20000820100 */
[----:B------:R-:W-:-:S04]  /*19a0*/  VOTEU.ANY UP3, P1 ;  /* 0x00000000003f7886 */ /* 0x000fc80000860100 */
[----:B------:R-:W-:Y:S01]  /*19b0*/  @UP1 UIADD3 UR9, UR6, 0x14000, URZ ;  /* 0x0001400006091890 */ /* 0x000fe2000fffe03f */
[----:B------:R-:W-:Y:S01]  /*19c0*/  @UP1 UMOV UR18, UR22 ;  /* 0x0000001600121c82 */ /* 0x000fe20008000000 */
[----:B------:R-:W-:Y:S01]  /*19d0*/  @UP1 UMOV UR19, UR23 ;  /* 0x0000001700131c82 */ /* 0x000fe20008000000 */
[----:B------:R1:W-:Y:S01]  /*19e0*/  @UP2 UTMALDG.2D [UR24], [UR14] ;  /* 0x000000180e0025b4 */ /* 0x0003e20008008000 */
[----:B------:R3:W-:Y:S06]  /*19f0*/  MEMBAR.ALL.CTA ;  /* 0x0000000000007992 */ /* 0x0007ec0000008000 */
[----:B---3--:R-:W3:Y:S02]  /*1a00*/  FENCE.VIEW.ASYNC.S ;  /* 0x00000000000073c6 */ /* 0x008ee40000000000 */
[----:B---3--:R-:W-:Y:S06]  /*1a10*/  BAR.SYNC.DEFER_BLOCKING 0x0 ;  /* 0x0000000000007b1d */ /* 0x008fec0000010000 */
[----:B------:R1:W-:Y:S02]  /*1a20*/  @UP3 UTMALDG.2D [UR8], [UR18] ;  /* 0x00000008120035b4 */ /* 0x0003e40008008000 */
[----:B------:R-:W-:Y:S06]  /*1a30*/  BAR.SYNC.DEFER_BLOCKING 0x0 ;  /* 0x0000000000007b1d */ /* 0x000fec0000010000 */
[----:B------:R-:W3:Y:S02]  /*1a40*/  SYNCS.PHASECHK.TRANS64.TRYWAIT P0, [UR6+0x14000], R2 ;  /* 0x01400002ff0075a7 */ /* 0x000ee40008000146 */
[----:B-1-3--:R-:W-:Y:S05]  /*1a50*/  @!P0 BRA `(.L_x_48) ;  /* 0x0000000400a88947 */ /* 0x00afea0003800000 */
.L_x_50:
[----:B------:R-:W-:Y:S01]  /*1a60*/  USHF.L.U32 UR5, UR7, 0x8, URZ ;  /* 0x0000000807057899 */ /* 0x000fe2000800063f */
[----:B------:R-:W-:Y:S02]  /*1a70*/  WARPGROUP.DEPBAR.LE gsb0, 0x0 ;  /* 0x00008000000079c5 */ /* 0x000fe40000010000 */
[----:B------:R-:W-:Y:S01]  /*1a80*/  WARPGROUP.ARRIVE ;  /* 0x00000000000079c5 */ /* 0x000fe20000000000 */
[----:B------:R-:W-:Y:S01]  /*1a90*/  ULOP3.LUT UR5, UR5, 0x400, URZ, 0xc0, !UPT ;  /* 0x0000040005057892 */ /* 0x000fe2000f8ec03f */
[----:B------:R-:W1:Y:S01]  /*1aa0*/  LDC R2, c[0x0][0x230] ;  /* 0x00008c00ff027b82 */ /* 0x000e620000000800 */
[----:B------:R-:W-:Y:S01]  /*1ab0*/  UMOV UR17, 0x40000040 ;  /* 0x4000004000117882 */ /* 0x000fe20000000000 */
[----:B------:R-:W-:Y:S01]  /*1ac0*/  UMOV UR19, 0x40000040 ;  /* 0x4000004000137882 */ /* 0x000fe20000000000 */
[----:B------:R-:W-:Y:S01]  /*1ad0*/  ULEA.HI UR5, UR6, UR5, URZ, 0x1c ;  /* 0x0000000506057291 */ /* 0x000fe2000f8fe03f */
[----:B------:R-:W-:Y:S01]  /*1ae0*/  LOP3.LUT R9, R9, 0x1, RZ, 0x3c, !PT ;  /* 0x0000000109097812 */ /* 0x000fe200078e3cff */
[----:B------:R-:W-:-:S02]  /*1af0*/  UIADD3 UR4, UR4, 0x80, URZ ;  /* 0x0000008004047890 */ /* 0x000fc4000fffe03f */
[----:B------:R-:W-:-:S03]  /*1b00*/  ULOP3.LUT UR18, UR5, 0x3fff, URZ, 0xc0, !UPT ;  /* 0x00003fff05127892 */ /* 0x000fc6000f8ec03f */
[----:B------:R-:W-:Y:S01]  /*1b10*/  UMOV UR5, URZ ;  /* 0x0000003f00057c82 */ /* 0x000fe20008000000 */
[----:B------:R-:W-:-:S04]  /*1b20*/  UIADD3 UR14, UP0, UR18, 0x2, URZ ;  /* 0x00000002120e7890 */ /* 0x000fc8000ff1e03f */
[----:B------:R-:W-:Y:S01]  /*1b30*/  UIADD3.X UR15, UR5, 0x40000040, URZ, UP0, !UPT ;  /* 0x40000040050f7890 */ /* 0x000fe200087fe43f */
[----:B------:R-:W-:Y:S03]  /*1b40*/  HGMMA.64x128x16.F32 R24, gdesc[UR16], R24 ;  /* 0x01e00000101879f0 */ /* 0x000fe60008700818 */
[----:B------:R-:W-:Y:S02]  /*1b50*/  UIADD3.64 UR30, UR14, 0x2, URZ ;  /* 0x000000020e1e7897 */ /* 0x000fe4000fffe03f */
[----:B------:R-:W-:Y:S02]  /*1b60*/  UIADD3.64 UR34, UR14, 0x4, URZ ;  /* 0x000000040e227897 */ /* 0x000fe4000fffe03f */
[----:B------:R-:W-:Y:S01]  /*1b70*/  UIADD3.64 UR38, UR14, 0x7fe, URZ ;  /* 0x000007fe0e267897 */ /* 0x000fe2000fffe03f */
[----:B-1----:R-:W-:Y:S01]  /*1b80*/  ISETP.LE.AND P0, PT, R2, UR4, PT ;  /* 0x0000000402007c0c */ /* 0x002fe2000bf03270 */
[----:B------:R-:W-:-:S02]  /*1b90*/  UIADD3.64 UR42, UR14, 0x800, URZ ;  /* 0x000008000e2a7897 */ /* 0x000fc4000fffe03f */
[----:B------:R-:W-:Y:S02]  /*1ba0*/  UIADD3.64 UR46, UR14, 0x802, URZ ;  /* 0x000008020e2e7897 */ /* 0x000fe4000fffe03f */
[----:B------:R-:W-:Y:S02]  /*1bb0*/  UIADD3.64 UR50, UR14, 0x804, URZ ;  /* 0x000008040e327897 */ /* 0x000fe4000fffe03f */
[----:B------:R-:W-:-:S12]  /*1bc0*/  HGMMA.64x128x16.F32 R24, gdesc[UR12], R24 ;  /* 0x01e000000c1879f0 */ /* 0x000fd80008700818 */
[----:B------:R-:W-:-:S12]  /*1bd0*/  HGMMA.64x128x16.F32 R24, gdesc[UR28], R24 ;  /* 0x01e000001c1879f0 */ /* 0x000fd80008700818 */
[----:B------:R-:W-:-:S12]  /*1be0*/  HGMMA.64x128x16.F32 R24, gdesc[UR32], R24 ;  /* 0x01e00000201879f0 */ /* 0x000fd80008700818 */
[----:B------:R-:W-:-:S12]  /*1bf0*/  HGMMA.64x128x16.F32 R24, gdesc[UR36], R24 ;  /* 0x01e00000241879f0 */ /* 0x000fd80008700818 */
[----:B------:R-:W-:-:S12]  /*1c00*/  HGMMA.64x128x16.F32 R24, gdesc[UR40], R24 ;  /* 0x01e00000281879f0 */ /* 0x000fd80008700818 */
[----:B------:R-:W-:-:S12]  /*1c10*/  HGMMA.64x128x16.F32 R24, gdesc[UR44], R24 ;  /* 0x01e000002c1879f0 */ /* 0x000fd80008700818 */
[----:B------:R-:W-:Y:S01]  /*1c20*/  HGMMA.64x128x16.F32 R24, gdesc[UR48], R24, gsb0 ;  /* 0x01e00000301879f0 */ /* 0x000fe20008000818 */
[----:B------:R-:W-:Y:S05]  /*1c30*/  @!P0 BRA `(.L_x_49) ;  /* 0xfffffffc00048947 */ /* 0x000fea000383ffff */
.L_x_47:
[C---:B----4-:R-:W-:Y:S01]  /*1c40*/  IMAD.SHL.U32 R2, R0.reuse, 0x80, RZ ;  /* 0x0000008000027824 */ /* 0x050fe200078e00ff */
[----:B------:R-:W-:Y:S02]  /*1c50*/  WARPGROUP.DEPBAR.LE gsb0, 0x0 ;  /* 0x00008000000079c5 */ /* 0x000fe40000010000 */
[----:B------:R-:W-:Y:S01]  /*1c60*/  IMAD.SHL.U32 R3, R0, 0x40, RZ ;  /* 0x0000004000037824 */ /* 0x000fe200078e00ff */
[----:B------:R-:W-:Y:S01]  /*1c70*/  BAR.SYNC.DEFER_BLOCKING 0x0 ;  /* 0x0000000000007b1d */ /* 0x000fe20000010000 */
[----:B------:R-:W-:Y:S02]  /*1c80*/  LOP3.LUT R2, R2, 0x4780, RZ, 0xc0, !PT ;  /* 0x0000478002027812 */ /* 0x000fe400078ec0ff */
[----:B------:R-:W-:Y:S02]  /*1c90*/  ELECT P0, URZ, PT ;  /* 0x00000000003f782f */ /* 0x000fe40003800000 */
[----:B------:R-:W-:Y:S01]  /*1ca0*/  F2FP.F16.F32.PACK_AB R24, R25, R24 ;  /* 0x000000181918723e */ /* 0x000fe200000000ff */
[----:B------:R-:W-:Y:S01]  /*1cb0*/  ULOP3.LUT UR7, UR7, 0x3, URZ, 0xc0, !UPT ;  /* 0x0000000307077892 */ /* 0x000fe2000f8ec03f */
[----:B------:R-:W-:Y:S01]  /*1cc0*/  LOP3.LUT R4, R2, 0x1800, R3, 0xf8, !PT ;  /* 0x0000180002047812 */ /* 0x000fe200078ef803 */
[----:B------:R-:W-:Y:S01]  /*1cd0*/  IMAD.SHL.U32 R2, R0, 0x10, RZ ;  /* 0x0000001000027824 */ /* 0x000fe200078e00ff */
[----:B------:R-:W-:Y:S01]  /*1ce0*/  F2FP.F16.F32.PACK_AB R25, R27, R26 ;  /* 0x0000001a1b19723e */ /* 0x000fe200000000ff */
[----:B------:R-:W-:Y:S01]  /*1cf0*/  ULEA UR9, UR7, UR11, 0x6 ;  /* 0x0000000b07097291 */ /* 0x000fe2000f8e303f */
[----:B------:R-:W-:Y:S01]  /*1d00*/  F2FP.F16.F32.PACK_AB R56, R57, R56 ;  /* 0x000000383938723e */ /* 0x000fe200000000ff */
[----:B------:R-:W-:Y:S01]  /*1d10*/  ULEA UR8, UR7, UR6, 0xd ;  /* 0x0000000607087291 */ /* 0x000fe2000f8e683f */
[----:B------:R-:W-:Y:S01]  /*1d20*/  LOP3.LUT R3, R2, 0x70, RZ, 0xc0, !PT ;  /* 0x0000007002037812 */ /* 0x000fe200078ec0ff */
[----:B------:R-:W-:Y:S01]  /*1d30*/  UMOV UR10, UR27 ;  /* 0x0000001b000a7c82 */ /* 0x000fe20008000000 */
[----:B------:R-:W-:-:S02]  /*1d40*/  F2FP.F16.F32.PACK_AB R26, R29, R28 ;  /* 0x0000001c1d1a723e */ /* 0x000fc400000000ff */
[----:B------:R-:W-:Y:S02]  /*1d50*/  LOP3.LUT R3, R3, 0x10, R0, 0x78, !PT ;  /* 0x0000001003037812 */ /* 0x000fe400078e7800 */
[----:B------:R-:W-:Y:S02]  /*1d60*/  F2FP.F16.F32.PACK_AB R27, R31, R30 ;  /* 0x0000001e1f1b723e */ /* 0x000fe400000000ff */
[----:B------:R-:W-:Y:S02]  /*1d70*/  LOP3.LUT R3, R4, R3, RZ, 0xfc, !PT ;  /* 0x0000000304037212 */ /* 0x000fe400078efcff */
[----:B------:R-:W-:Y:S02]  /*1d80*/  F2FP.F16.F32.PACK_AB R32, R33, R32 ;  /* 0x000000202120723e */ /* 0x000fe400000000ff */
[C---:B------:R-:W-:Y:S01]  /*1d90*/  LOP3.LUT R2, R3.reuse, 0x20, RZ, 0x3c, !PT ;  /* 0x0000002003027812 */ /* 0x040fe200078e3cff */
[C---:B------:R-:W-:Y:S01]  /*1da0*/  VIADD R0, R3.reuse, UR6 ;  /* 0x0000000603007c36 */ /* 0x040fe20008000000 */
[----:B------:R-:W-:Y:S01]  /*1db0*/  LOP3.LUT R4, R3, 0x40, RZ, 0x3c, !PT ;  /* 0x0000004003047812 */ /* 0x000fe200078e3cff */
[----:B------:R-:W1:Y:S01]  /*1dc0*/  @!P2 SYNCS.CCTL.IV [UR6+0x14000] ;  /* 0x01400000ff00a9b1 */ /* 0x000e620008000006 */
[----:B------:R-:W-:Y:S01]  /*1dd0*/  F2FP.F16.F32.PACK_AB R57, R59, R58 ;  /* 0x0000003a3b39723e */ /* 0x000fe200000000ff */
[----:B------:R-:W-:Y:S01]  /*1de0*/  VIADD R2, R2, UR6 ;  /* 0x0000000602027c36 */ /* 0x000fe20008000000 */
[----:B------:R-:W-:Y:S01]  /*1df0*/  F2FP.F16.F32.PACK_AB R33, R35, R34 ;  /* 0x000000222321723e */ /* 0x000fe200000000ff */
[----:B------:R-:W-:Y:S01]  /*1e00*/  VIADD R4, R4, UR6 ;  /* 0x0000000604047c36 */ /* 0x000fe20008000000 */
[----:B------:R-:W-:Y:S01]  /*1e10*/  F2FP.F16.F32.PACK_AB R58, R61, R60 ;  /* 0x0000003c3d3a723e */ /* 0x000fe200000000ff */
[----:B-1----:R-:W-:Y:S01]  /*1e20*/  STSM.16.M88.4 [R0], R24 ;  /* 0x0000001800007844 */ /* 0x002fe20000000200 */
[----:B------:R-:W-:-:S02]  /*1e30*/  F2FP.F16.F32.PACK_AB R59, R63, R62 ;  /* 0x0000003e3f3b723e */ /* 0x000fc400000000ff */
[----:B------:R-:W-:Y:S02]  /*1e40*/  F2FP.F16.F32.PACK_AB R64, R65, R64 ;  /* 0x000000404140723e */ /* 0x000fe400000000ff */
[----:B------:R-:W-:Y:S01]  /*1e50*/  LOP3.LUT R3, R3, 0x60, RZ, 0x3c, !PT ;  /* 0x0000006003037812 */ /* 0x000fe200078e3cff */
[----:B------:R-:W-:Y:S01]  /*1e60*/  STSM.16.M88.4 [R0+0x2000], R56 ;  /* 0x0020003800007844 */ /* 0x000fe20000000200 */
[----:B------:R-:W-:Y:S02]  /*1e70*/  F2FP.F16.F32.PACK_AB R34, R37, R36 ;  /* 0x000000242522723e */ /* 0x000fe400000000ff */
[----:B------:R-:W-:Y:S01]  /*1e80*/  F2FP.F16.F32.PACK_AB R35, R39, R38 ;  /* 0x000000262723723e */ /* 0x000fe200000000ff */
[----:B------:R-:W-:Y:S01]  /*1e90*/  VIADD R3, R3, UR6 ;  /* 0x0000000603037c36 */ /* 0x000fe20008000000 */
[----:B------:R-:W-:Y:S02]  /*1ea0*/  F2FP.F16.F32.PACK_AB R40, R41, R40 ;  /* 0x000000282928723e */ /* 0x000fe400000000ff */
[----:B------:R-:W-:Y:S01]  /*1eb0*/  F2FP.F16.F32.PACK_AB R65, R67, R66 ;  /* 0x000000424341723e */ /* 0x000fe200000000ff */
[----:B------:R-:W-:Y:S01]  /*1ec0*/  STSM.16.M88.4 [R2], R32 ;  /* 0x0000002002007844 */ /* 0x000fe20000000200 */
[----:B------:R-:W-:-:S02]  /*1ed0*/  F2FP.F16.F32.PACK_AB R41, R43, R42 ;  /* 0x0000002a2b29723e */ /* 0x000fc400000000ff */
[----:B------:R-:W-:Y:S02]  /*1ee0*/  F2FP.F16.F32.PACK_AB R66, R69, R68 ;  /* 0x000000444542723e */ /* 0x000fe400000000ff */
[----:B------:R-:W-:Y:S02]  /*1ef0*/  F2FP.F16.F32.PACK_AB R67, R71, R70 ;  /* 0x000000464743723e */ /* 0x000fe400000000ff */
[----:B------:R-:W-:Y:S02]  /*1f00*/  F2FP.F16.F32.PACK_AB R72, R73, R72 ;  /* 0x000000484948723e */ /* 0x000fe400000000ff */
[----:B------:R-:W-:Y:S01]  /*1f10*/  F2FP.F16.F32.PACK_AB R42, R45, R44 ;  /* 0x0000002c2d2a723e */ /* 0x000fe200000000ff */
[----:B------:R-:W-:Y:S01]  /*1f20*/  STSM.16.M88.4 [R2+0x2000], R64 ;  /* 0x0020004002007844 */ /* 0x000fe20000000200 */
[----:B------:R-:W-:Y:S02]  /*1f30*/  F2FP.F16.F32.PACK_AB R43, R47, R46 ;  /* 0x0000002e2f2b723e */ /* 0x000fe400000000ff */
[----:B------:R-:W-:-:S02]  /*1f40*/  F2FP.F16.F32.PACK_AB R48, R49, R48 ;  /* 0x000000303130723e */ /* 0x000fc400000000ff */
[----:B------:R-:W-:Y:S01]  /*1f50*/  F2FP.F16.F32.PACK_AB R73, R75, R74 ;  /* 0x0000004a4b49723e */ /* 0x000fe200000000ff */
[----:B------:R-:W-:Y:S01]  /*1f60*/  STSM.16.M88.4 [R4], R40 ;  /* 0x0000002804007844 */ /* 0x000fe20000000200 */
[----:B------:R-:W-:Y:S02]  /*1f70*/  F2FP.F16.F32.PACK_AB R49, R51, R50 ;  /* 0x000000323331723e */ /* 0x000fe400000000ff */
[----:B------:R-:W-:Y:S02]  /*1f80*/  F2FP.F16.F32.PACK_AB R74, R77, R76 ;  /* 0x0000004c4d4a723e */ /* 0x000fe400000000ff */
[----:B------:R-:W-:Y:S02]  /*1f90*/  F2FP.F16.F32.PACK_AB R75, R79, R78 ;  /* 0x0000004e4f4b723e */ /* 0x000fe400000000ff */
[----:B------:R-:W-:Y:S02]  /*1fa0*/  F2FP.F16.F32.PACK_AB R80, R81, R80 ;  /* 0x000000505150723e */ /* 0x000fe400000000ff */
[----:B------:R-:W-:Y:S01]  /*1fb0*/  F2FP.F16.F32.PACK_AB R50, R53, R52 ;  /* 0x000000343532723e */ /* 0x000fe200000000ff */
[----:B------:R-:W-:Y:S01]  /*1fc0*/  STSM.16.M88.4 [R4+0x2000], R72 ;  /* 0x0020004804007844 */ /* 0x000fe20000000200 */
[----:B------:R-:W-:-:S02]  /*1fd0*/  F2FP.F16.F32.PACK_AB R51, R55, R54 ;  /* 0x000000363733723e */ /* 0x000fc400000000ff */
[----:B------:R-:W-:Y:S02]  /*1fe0*/  F2FP.F16.F32.PACK_AB R81, R83, R82 ;  /* 0x000000525351723e */ /* 0x000fe400000000ff */
[----:B------:R-:W-:Y:S01]  /*1ff0*/  F2FP.F16.F32.PACK_AB R82, R85, R84 ;  /* 0x000000545552723e */ /* 0x000fe200000000ff */
[----:B------:R-:W-:Y:S01]  /*2000*/  STSM.16.M88.4 [R3], R48 ;  /* 0x0000003003007844 */ /* 0x000fe20000000200 */
[----:B------:R-:W-:Y:S02]  /*2010*/  F2FP.F16.F32.PACK_AB R83, R87, R86 ;  /* 0x000000565753723e */ /* 0x000fe400000000ff */
[----:B------:R-:W-:-:S03]  /*2020*/  ISETP.LT.U32.AND P0, PT, R6, 0x80, P0 ;  /* 0x000000800600780c */ /* 0x000fc60000701070 */
[----:B------:R-:W-:Y:S01]  /*2030*/  STSM.16.M88.4 [R3+0x2000], R80 ;  /* 0x0020005003007844 */ /* 0x000fe20000000200 */
[----:B------:R1:W-:Y:S06]  /*2040*/  MEMBAR.ALL.CTA ;  /* 0x0000000000007992 */ /* 0x0003ec0000008000 */
[----:B-1----:R-:W1:Y:S03]  /*2050*/  FENCE.VIEW.ASYNC.S ;  /* 0x00000000000073c6 */ /* 0x002e660000000000 */
[----:B-1----:R-:W-:Y:S01]  /*2060*/  VOTEU.ANY UP0, P0 ;  /* 0x00000000003f7886 */ /* 0x002fe20000000100 */
[----:B------:R-:W-:-:S04]  /*2070*/  VOTEU.ANY UP1, P0 ;  /* 0x00000000003f7886 */ /* 0x000fc80000020100 */
[----:B---3--:R-:W-:Y:S01]  /*2080*/  @UP0 UMOV UR4, UR52 ;  /* 0x0000003400040c82 */ /* 0x008fe20008000000 */
[----:B------:R-:W-:Y:S01]  /*2090*/  @UP0 UMOV UR5, UR53 ;  /* 0x0000003500050c82 */ /* 0x000fe20008000000 */
[----:B------:R-:W-:Y:S06]  /*20a0*/  BAR.SYNC.DEFER_BLOCKING 0x0 ;  /* 0x0000000000007b1d */ /* 0x000fec0000010000 */
[----:B------:R1:W-:Y:S01]  /*20b0*/  @UP1 UTMASTG.2D [UR8], [UR4] ;  /* 0x00000008040013b5 */ /* 0x0003e20008008000 */
[----:B------:R0:W-:Y:S01]  /*20c0*/  UTMACMDFLUSH ;  /* 0x00000000000079b7 */ /* 0x0001e20000000000 */
[----:B------:R-:W-:-:S04]  /*20d0*/  DEPBAR.LE SB0, 0x0 ;  /* 0x000080000000791a */ /* 0x000fc80000000000 */
[----:B------:R-:W-:Y:S06]  /*20e0*/  BAR.SYNC.DEFER_BLOCKING 0x0 ;  /* 0x0000000000007b1d */ /* 0x000fec0000010000 */
[----:B-1----:R-:W-:Y:S05]  /*20f0*/  EXIT ;  /* 0x000000000000794d */ /* 0x002fea0003800000 */
.L_x_48:
[----:B------:R-:W1:Y:S02]  /*2100*/  SYNCS.PHASECHK.TRANS64.TRYWAIT P0, [UR6+0x14000], R2 ;  /* 0x01400002ff0075a7 */ /* 0x000e640008000146 */
[----:B-1----:R-:W-:Y:S05]  /*2110*/  @!P0 BRA `(.L_x_48) ;  /* 0xfffffffc00f88947 */ /* 0x002fea000383ffff */
[----:B------:R-:W-:Y:S05]  /*2120*/  BRA `(.L_x_50) ;  /* 0xfffffff8004c7947 */ /* 0x000fea000383ffff */
.L_x_51:
[----:B------:R-:W-:-:S00]  /*2130*/  BRA `(.L_x_51) ;  /* 0xfffffffc00fc7947 */ /* 0x000fc0000383ffff */
[----:B------:R-:W-:-:S00]  /*2140*/  NOP ;  /* 0x0000000000007918 */ /* 0x000fc00000000000 */
        /* <DEDUP_REMOVED lines=11> */
.L_x_52:


//--------------------- .nv.shared.gluon_wgmma    --------------------------
	.section	.nv.shared.gluon_wgmma,"aw",@nobits
	.sectionflags	@""
	.align	16
	.zero		1024


//--------------------- .nv.shared.reserved.0     --------------------------
	.section	.nv.shared.reserved.0,"aw",@nobits
	.weak		__nv_reservedSMEM_offset_0_alias
	.size		__nv_reservedSMEM_offset_0_alias, 0, 0
	.other		__nv_reservedSMEM_offset_0_alias,@"STO_CUDA_RESERVED_SHARED STV_DEFAULT"
__nv_reservedSMEM_offset_0_alias:
	.zero		0


//--------------------- .nv.constant0.gluon_wgmma --------------------------
	.section	.nv.constant0.gluon_wgmma,"a",@progbits
	.sectionflags	@""
	.align	4
.nv.constant0.gluon_wgmma:
	.zero		608


//--------------------- SYMBOLS --------------------------

	.type		.nv.reservedSmem.offset0,@object
	.size		.nv.reservedSmem.offset0,0x4
